//
// Generated by NVIDIA NVVM Compiler
//
// Compiler Build ID: CL-36424714
// Cuda compilation tools, release 13.0, V13.0.88
// Based on NVVM 20.0.0
//

.version 9.0
.target sm_100
.address_size 64

	// .globl	_Z15nearestNeighborP7ElementS0_PiS1_S1_Pfii
.extern .func  (.param .b32 func_retval0) vprintf
(
	.param .b64 vprintf_param_0,
	.param .b64 vprintf_param_1
)
;
.func  (.param .b64 func_retval0) __internal_accurate_pow
(
	.param .b64 __internal_accurate_pow_param_0
)
;
.extern .shared .align 16 .b8 sharedMemory[];
.global .align 1 .b8 $str[17] = {90, 32, 101, 114, 114, 111, 114, 58, 32, 122, 32, 61, 32, 37, 100, 10};
.global .align 1 .b8 $str$1[17] = {89, 32, 101, 114, 114, 111, 114, 58, 32, 121, 32, 61, 32, 37, 100, 10};
.global .align 1 .b8 $str$2[17] = {88, 32, 101, 114, 114, 111, 114, 58, 32, 120, 32, 61, 32, 37, 100, 10};

.visible .entry _Z15nearestNeighborP7ElementS0_PiS1_S1_Pfii(
	.param .u64 .ptr .align 1 _Z15nearestNeighborP7ElementS0_PiS1_S1_Pfii_param_0,
	.param .u64 .ptr .align 1 _Z15nearestNeighborP7ElementS0_PiS1_S1_Pfii_param_1,
	.param .u64 .ptr .align 1 _Z15nearestNeighborP7ElementS0_PiS1_S1_Pfii_param_2,
	.param .u64 .ptr .align 1 _Z15nearestNeighborP7ElementS0_PiS1_S1_Pfii_param_3,
	.param .u64 .ptr .align 1 _Z15nearestNeighborP7ElementS0_PiS1_S1_Pfii_param_4,
	.param .u64 .ptr .align 1 _Z15nearestNeighborP7ElementS0_PiS1_S1_Pfii_param_5,
	.param .u32 _Z15nearestNeighborP7ElementS0_PiS1_S1_Pfii_param_6,
	.param .u32 _Z15nearestNeighborP7ElementS0_PiS1_S1_Pfii_param_7
)
{
	.local .align 8 .b8 	__local_depot0[8];
	.reg .b64 	%SP;
	.reg .b64 	%SPL;
	.reg .pred 	%p<259>;
	.reg .b32 	%r<383>;
	.reg .b32 	%f<95>;
	.reg .b64 	%rd<113>;
	.reg .b64 	%fd<159>;

	mov.u64 	%SPL, __local_depot0;
	cvta.local.u64 	%SP, %SPL;
	ld.param.u64 	%rd29, [_Z15nearestNeighborP7ElementS0_PiS1_S1_Pfii_param_0];
	ld.param.u64 	%rd30, [_Z15nearestNeighborP7ElementS0_PiS1_S1_Pfii_param_1];
	ld.param.u64 	%rd31, [_Z15nearestNeighborP7ElementS0_PiS1_S1_Pfii_param_2];
	ld.param.u64 	%rd32, [_Z15nearestNeighborP7ElementS0_PiS1_S1_Pfii_param_3];
	ld.param.u64 	%rd33, [_Z15nearestNeighborP7ElementS0_PiS1_S1_Pfii_param_4];
	ld.param.u64 	%rd34, [_Z15nearestNeighborP7ElementS0_PiS1_S1_Pfii_param_5];
	ld.param.u32 	%r201, [_Z15nearestNeighborP7ElementS0_PiS1_S1_Pfii_param_6];
	ld.param.u32 	%r202, [_Z15nearestNeighborP7ElementS0_PiS1_S1_Pfii_param_7];
	cvta.to.global.u64 	%rd1, %rd30;
	cvta.to.global.u64 	%rd2, %rd29;
	cvta.to.global.u64 	%rd3, %rd33;
	cvta.to.global.u64 	%rd4, %rd34;
	cvta.to.global.u64 	%rd5, %rd32;
	cvta.to.global.u64 	%rd35, %rd31;
	mov.u32 	%r1, %ntid.x;
	mov.u32 	%r2, %ntid.y;
	mov.u32 	%r3, %ctaid.x;
	mov.u32 	%r4, %ctaid.y;
	mov.u32 	%r203, %nctaid.x;
	mov.u32 	%r5, %ctaid.z;
	mov.u32 	%r204, %nctaid.y;
	mad.lo.s32 	%r205, %r204, %r5, %r4;
	mul.lo.s32 	%r6, %r205, %r203;
	add.s32 	%r7, %r6, %r3;
	mul.lo.s32 	%r206, %r1, %r2;
	mov.u32 	%r207, %ntid.z;
	mul.lo.s32 	%r8, %r206, %r207;
	mul.lo.s32 	%r9, %r202, %r202;
	mad.lo.s32 	%r10, %r9, %r202, -1;
	setp.eq.s32 	%p5, %r7, %r10;
	mul.wide.s32 	%rd36, %r7, 4;
	add.s64 	%rd6, %rd35, %rd36;
	add.s64 	%rd7, %rd5, %rd36;
	mov.u32 	%r333, %r201;
	mov.u32 	%r334, %r201;
	@%p5 bra 	$L__BB0_2;
	ld.global.u32 	%r334, [%rd6+4];
	ld.global.u32 	%r333, [%rd7+4];
$L__BB0_2:
	ld.global.u32 	%r208, [%rd6];
	ld.global.u32 	%r15, [%rd7];
	mov.u32 	%r209, %tid.z;
	mov.u32 	%r210, %tid.y;
	mad.lo.s32 	%r211, %r2, %r209, %r210;
	mov.u32 	%r212, %tid.x;
	add.s32 	%r213, %r208, %r212;
	mad.lo.s32 	%r16, %r211, %r1, %r213;
	sub.s32 	%r17, %r333, %r15;
	setp.le.s32 	%p6, %r333, %r15;
	@%p6 bra 	$L__BB0_28;
	mov.f64 	%fd121, 0d4000000000000000;
	{
	.reg .b32 %temp; 
	mov.b64 	{%temp, %r18}, %fd121;
	}
	and.b32  	%r19, %r18, 2146435072;
	setp.eq.s32 	%p214, %r19, 1062207488;
	setp.lt.s32 	%p215, %r18, 0;
	selp.b32 	%r20, 0, 2146435072, %p215;
	and.b32  	%r298, %r18, 2147483647;
	setp.ne.s32 	%p216, %r298, 1071644672;
	and.pred  	%p1, %p214, %p216;
	or.b32  	%r21, %r20, -2147483648;
	mov.b32 	%r335, 0;
$L__BB0_4:
	mul.lo.s32 	%r24, %r335, 5120;
	add.s32 	%r25, %r24, %r15;
	mov.b32 	%r337, 0;
$L__BB0_5:
	mov.u32 	%r300, sharedMemory;
	mad.lo.s32 	%r301, %r337, 12, %r300;
	add.s32 	%r302, %r25, %r337;
	mul.wide.s32 	%rd106, %r302, 12;
	add.s64 	%rd107, %rd1, %rd106;
	ld.global.f32 	%f70, [%rd107];
	ld.global.f32 	%f71, [%rd107+4];
	ld.global.f32 	%f72, [%rd107+8];
	st.shared.f32 	[%r301], %f70;
	st.shared.f32 	[%r301+4], %f71;
	st.shared.f32 	[%r301+8], %f72;
	add.s32 	%r27, %r337, 1;
	setp.lt.u32 	%p217, %r337, 5119;
	setp.lt.s32 	%p218, %r27, %r333;
	or.pred  	%p219, %p217, %p218;
	mov.u32 	%r337, %r27;
	@%p219 bra 	$L__BB0_5;
	setp.ge.s32 	%p220, %r16, %r334;
	bar.sync 	0;
	@%p220 bra 	$L__BB0_27;
	setp.eq.s32 	%p221, %r335, 0;
	setp.lt.s32 	%p222, %r24, %r17;
	or.pred  	%p2, %p221, %p222;
	add.s32 	%r28, %r24, 1;
	mad.lo.s32 	%r304, %r335, 61440, %r300;
	add.s32 	%r29, %r304, 4;
	not.pred 	%p223, %p2;
	mov.u32 	%r338, %r16;
$L__BB0_8:
	mul.wide.s32 	%rd108, %r338, 12;
	add.s64 	%rd109, %rd2, %rd108;
	ld.global.f32 	%f1, [%rd109];
	ld.global.f32 	%f2, [%rd109+4];
	ld.global.f32 	%f3, [%rd109+8];
	mov.f32 	%f80, 0f40000000;
	@%p223 bra 	$L__BB0_26;
	mov.f32 	%f80, 0f40000000;
	mov.u32 	%r340, %r29;
	mov.u32 	%r341, %r28;
$L__BB0_10:
	setp.lt.s32 	%p224, %r18, 0;
	setp.eq.s32 	%p225, %r19, 1062207488;
	ld.shared.f32 	%f75, [%r340+-4];
	sub.f32 	%f5, %f1, %f75;
	cvt.f64.f32 	%fd1, %f5;
	{
	.reg .b32 %temp; 
	mov.b64 	{%temp, %r35}, %fd1;
	}
	abs.f64 	%fd2, %fd1;
	{ // callseq 9, 0
	.param .b64 param0;
	st.param.f64 	[param0], %fd2;
	.param .b64 retval0;
	call.uni (retval0), 
	__internal_accurate_pow, 
	(
	param0
	);
	ld.param.f64 	%fd122, [retval0];
	} // callseq 9
	setp.lt.s32 	%p227, %r35, 0;
	neg.f64 	%fd124, %fd122;
	selp.f64 	%fd125, %fd124, %fd122, %p225;
	selp.f64 	%fd126, %fd125, %fd122, %p227;
	setp.eq.f32 	%p228, %f5, 0f00000000;
	selp.b32 	%r305, %r35, 0, %p225;
	or.b32  	%r306, %r305, 2146435072;
	selp.b32 	%r307, %r306, %r305, %p224;
	mov.b32 	%r308, 0;
	mov.b64 	%fd127, {%r308, %r307};
	selp.f64 	%fd150, %fd127, %fd126, %p228;
	add.f64 	%fd128, %fd1, 0d4000000000000000;
	{
	.reg .b32 %temp; 
	mov.b64 	{%temp, %r309}, %fd128;
	}
	and.b32  	%r310, %r309, 2146435072;
	setp.ne.s32 	%p229, %r310, 2146435072;
	@%p229 bra 	$L__BB0_15;
	setp.num.f32 	%p230, %f5, %f5;
	@%p230 bra 	$L__BB0_13;
	mov.f64 	%fd129, 0d4000000000000000;
	add.rn.f64 	%fd150, %fd1, %fd129;
	bra.uni 	$L__BB0_15;
$L__BB0_13:
	setp.neu.f64 	%p231, %fd2, 0d7FF0000000000000;
	@%p231 bra 	$L__BB0_15;
	setp.lt.s32 	%p232, %r35, 0;
	selp.b32 	%r311, %r21, %r20, %p1;
	selp.b32 	%r312, %r311, %r20, %p232;
	mov.b32 	%r313, 0;
	mov.b64 	%fd150, {%r313, %r312};
$L__BB0_15:
	setp.lt.s32 	%p233, %r18, 0;
	setp.eq.s32 	%p234, %r19, 1062207488;
	setp.eq.f32 	%p236, %f5, 0f3F800000;
	selp.f64 	%fd7, 0d3FF0000000000000, %fd150, %p236;
	ld.shared.f32 	%f76, [%r340];
	sub.f32 	%f6, %f2, %f76;
	cvt.f64.f32 	%fd8, %f6;
	{
	.reg .b32 %temp; 
	mov.b64 	{%temp, %r36}, %fd8;
	}
	abs.f64 	%fd9, %fd8;
	{ // callseq 10, 0
	.param .b64 param0;
	st.param.f64 	[param0], %fd9;
	.param .b64 retval0;
	call.uni (retval0), 
	__internal_accurate_pow, 
	(
	param0
	);
	ld.param.f64 	%fd130, [retval0];
	} // callseq 10
	setp.lt.s32 	%p237, %r36, 0;
	neg.f64 	%fd132, %fd130;
	selp.f64 	%fd133, %fd132, %fd130, %p234;
	selp.f64 	%fd134, %fd133, %fd130, %p237;
	setp.eq.f32 	%p238, %f6, 0f00000000;
	selp.b32 	%r314, %r36, 0, %p234;
	or.b32  	%r315, %r314, 2146435072;
	selp.b32 	%r316, %r315, %r314, %p233;
	mov.b32 	%r317, 0;
	mov.b64 	%fd135, {%r317, %r316};
	selp.f64 	%fd151, %fd135, %fd134, %p238;
	add.f64 	%fd136, %fd8, 0d4000000000000000;
	{
	.reg .b32 %temp; 
	mov.b64 	{%temp, %r318}, %fd136;
	}
	and.b32  	%r319, %r318, 2146435072;
	setp.ne.s32 	%p239, %r319, 2146435072;
	@%p239 bra 	$L__BB0_20;
	setp.num.f32 	%p240, %f6, %f6;
	@%p240 bra 	$L__BB0_18;
	mov.f64 	%fd137, 0d4000000000000000;
	add.rn.f64 	%fd151, %fd8, %fd137;
	bra.uni 	$L__BB0_20;
$L__BB0_18:
	setp.neu.f64 	%p241, %fd9, 0d7FF0000000000000;
	@%p241 bra 	$L__BB0_20;
	setp.lt.s32 	%p242, %r36, 0;
	selp.b32 	%r320, %r21, %r20, %p1;
	selp.b32 	%r321, %r320, %r20, %p242;
	mov.b32 	%r322, 0;
	mov.b64 	%fd151, {%r322, %r321};
$L__BB0_20:
	setp.lt.s32 	%p243, %r18, 0;
	setp.eq.s32 	%p244, %r19, 1062207488;
	setp.eq.f32 	%p246, %f6, 0f3F800000;
	selp.f64 	%fd138, 0d3FF0000000000000, %fd151, %p246;
	add.f64 	%fd14, %fd7, %fd138;
	ld.shared.f32 	%f77, [%r340+4];
	sub.f32 	%f7, %f3, %f77;
	cvt.f64.f32 	%fd15, %f7;
	{
	.reg .b32 %temp; 
	mov.b64 	{%temp, %r37}, %fd15;
	}
	abs.f64 	%fd16, %fd15;
	{ // callseq 11, 0
	.param .b64 param0;
	st.param.f64 	[param0], %fd16;
	.param .b64 retval0;
	call.uni (retval0), 
	__internal_accurate_pow, 
	(
	param0
	);
	ld.param.f64 	%fd139, [retval0];
	} // callseq 11
	setp.lt.s32 	%p247, %r37, 0;
	neg.f64 	%fd141, %fd139;
	selp.f64 	%fd142, %fd141, %fd139, %p244;
	selp.f64 	%fd143, %fd142, %fd139, %p247;
	setp.eq.f32 	%p248, %f7, 0f00000000;
	selp.b32 	%r323, %r37, 0, %p244;
	or.b32  	%r324, %r323, 2146435072;
	selp.b32 	%r325, %r324, %r323, %p243;
	mov.b32 	%r326, 0;
	mov.b64 	%fd144, {%r326, %r325};
	selp.f64 	%fd152, %fd144, %fd143, %p248;
	add.f64 	%fd145, %fd15, 0d4000000000000000;
	{
	.reg .b32 %temp; 
	mov.b64 	{%temp, %r327}, %fd145;
	}
	and.b32  	%r328, %r327, 2146435072;
	setp.ne.s32 	%p249, %r328, 2146435072;
	@%p249 bra 	$L__BB0_25;
	setp.num.f32 	%p250, %f7, %f7;
	@%p250 bra 	$L__BB0_23;
	mov.f64 	%fd146, 0d4000000000000000;
	add.rn.f64 	%fd152, %fd15, %fd146;
	bra.uni 	$L__BB0_25;
$L__BB0_23:
	setp.neu.f64 	%p251, %fd16, 0d7FF0000000000000;
	@%p251 bra 	$L__BB0_25;
	setp.lt.s32 	%p252, %r37, 0;
	selp.b32 	%r329, %r21, %r20, %p1;
	selp.b32 	%r330, %r329, %r20, %p252;
	mov.b32 	%r331, 0;
	mov.b64 	%fd152, {%r331, %r330};
$L__BB0_25:
	add.s32 	%r332, %r341, -1;
	setp.eq.f32 	%p253, %f7, 0f3F800000;
	selp.f64 	%fd147, 0d3FF0000000000000, %fd152, %p253;
	add.f64 	%fd148, %fd14, %fd147;
	sqrt.rn.f64 	%fd149, %fd148;
	cvt.rn.f32.f64 	%f78, %fd149;
	setp.gt.f32 	%p254, %f80, %f78;
	selp.b32 	%r343, %r332, %r343, %p254;
	selp.f32 	%f80, %f78, %f80, %p254;
	setp.lt.u32 	%p255, %r332, 5119;
	setp.lt.s32 	%p256, %r341, %r17;
	or.pred  	%p257, %p255, %p256;
	add.s32 	%r341, %r341, 1;
	add.s32 	%r340, %r340, 12;
	@%p257 bra 	$L__BB0_10;
$L__BB0_26:
	mul.wide.s32 	%rd110, %r338, 4;
	add.s64 	%rd111, %rd3, %rd110;
	st.global.u32 	[%rd111], %r343;
	add.s64 	%rd112, %rd4, %rd110;
	st.global.f32 	[%rd112], %f80;
	add.s32 	%r338, %r338, %r8;
	setp.lt.s32 	%p258, %r338, %r334;
	@%p258 bra 	$L__BB0_8;
$L__BB0_27:
	add.s32 	%r335, %r335, 1;
	bra.uni 	$L__BB0_4;
$L__BB0_28:
	add.s32 	%r45, %r5, -1;
	setp.eq.s32 	%p7, %r5, 0;
	add.s32 	%r46, %r5, 1;
	add.s32 	%r47, %r3, -1;
	add.s32 	%r48, %r3, 1;
	add.s32 	%r49, %r4, -1;
	add.s32 	%r50, %r4, 1;
	setp.gt.s32 	%p8, %r5, %r202;
	or.pred  	%p9, %p7, %p8;
	@%p9 bra 	$L__BB0_137;
	mul.lo.s32 	%r51, %r45, %r9;
	setp.ge.u32 	%p10, %r49, %r202;
	@%p10 bra 	$L__BB0_105;
	mad.lo.s32 	%r52, %r49, %r202, %r51;
	setp.ge.u32 	%p11, %r47, %r202;
	@%p11 bra 	$L__BB0_95;
	add.s32 	%r53, %r52, %r47;
	setp.eq.s32 	%p12, %r53, %r7;
	@%p12 bra 	$L__BB0_95;
	setp.eq.s32 	%p13, %r53, %r10;
	add.s32 	%r214, %r52, %r3;
	mul.wide.s32 	%rd37, %r214, 4;
	add.s64 	%rd8, %rd5, %rd37;
	mov.u32 	%r349, %r201;
	@%p13 bra 	$L__BB0_34;
	ld.global.u32 	%r349, [%rd8];
$L__BB0_34:
	ld.global.u32 	%r350, [%rd8+-4];
	setp.ge.s32 	%p14, %r350, %r349;
	mov.u32 	%r346, %r45;
	mov.u32 	%r347, %r49;
	mov.u32 	%r348, %r47;
	@%p14 bra 	$L__BB0_95;
$L__BB0_35:
	cvt.rn.f32.s32 	%f45, %r202;
	rcp.rn.f32 	%f46, %f45;
	cvt.rn.f32.u32 	%f47, %r46;
	mul.f32 	%f10, %f46, %f47;
	cvt.rn.f32.u32 	%f48, %r5;
	mul.f32 	%f11, %f46, %f48;
	cvt.rn.f32.u32 	%f49, %r50;
	mul.f32 	%f12, %f46, %f49;
	cvt.rn.f32.u32 	%f50, %r4;
	mul.f32 	%f13, %f46, %f50;
	cvt.rn.f32.u32 	%f51, %r48;
	mul.f32 	%f14, %f46, %f51;
	cvt.rn.f32.u32 	%f52, %r3;
	mul.f32 	%f15, %f46, %f52;
	mov.f64 	%fd57, 0d4000000000000000;
	{
	.reg .b32 %temp; 
	mov.b64 	{%temp, %r62}, %fd57;
	}
	and.b32  	%r63, %r62, 2146435072;
	setp.eq.s32 	%p129, %r63, 1062207488;
	setp.lt.s32 	%p130, %r62, 0;
	selp.b32 	%r64, 0, 2146435072, %p130;
	and.b32  	%r224, %r62, 2147483647;
	setp.ne.s32 	%p131, %r224, 1071644672;
	and.pred  	%p3, %p129, %p131;
	or.b32  	%r65, %r64, -2147483648;
	mov.b32 	%r351, 0;
	add.u64 	%rd93, %SP, 0;
$L__BB0_36:
	mul.lo.s32 	%r67, %r351, 5120;
	add.s32 	%r68, %r67, %r350;
	mov.b32 	%r352, 0;
$L__BB0_37:
	mov.u32 	%r226, sharedMemory;
	mad.lo.s32 	%r227, %r352, 12, %r226;
	add.s32 	%r228, %r68, %r352;
	mul.wide.s32 	%rd91, %r228, 12;
	add.s64 	%rd92, %rd1, %rd91;
	ld.global.f32 	%f53, [%rd92];
	ld.global.f32 	%f54, [%rd92+4];
	ld.global.f32 	%f55, [%rd92+8];
	st.shared.f32 	[%r227], %f53;
	st.shared.f32 	[%r227+4], %f54;
	st.shared.f32 	[%r227+8], %f55;
	add.s32 	%r70, %r352, 1;
	setp.lt.u32 	%p132, %r352, 5119;
	setp.lt.s32 	%p133, %r70, %r349;
	or.pred  	%p134, %p132, %p133;
	mov.u32 	%r352, %r70;
	@%p134 bra 	$L__BB0_37;
	setp.ge.s32 	%p135, %r16, %r334;
	bar.sync 	0;
	@%p135 bra 	$L__BB0_94;
	setp.eq.s32 	%p136, %r351, 0;
	sub.s32 	%r229, %r349, %r350;
	setp.lt.s32 	%p137, %r67, %r229;
	or.pred  	%p4, %p136, %p137;
	not.pred 	%p178, %p4;
	mov.f32 	%f19, %f88;
	mov.f32 	%f20, %f89;
	mov.f32 	%f21, %f87;
	mov.u32 	%r353, %r16;
$L__BB0_40:
	cvta.to.local.u64 	%rd9, %rd93;
	setp.ne.s32 	%p138, %r346, %r45;
	mul.wide.s32 	%rd94, %r353, 4;
	add.s64 	%rd10, %rd4, %rd94;
	ld.global.f32 	%f91, [%rd10];
	add.s64 	%rd11, %rd3, %rd94;
	ld.global.u32 	%r356, [%rd11];
	mul.wide.s32 	%rd95, %r353, 12;
	add.s64 	%rd96, %rd2, %rd95;
	ld.global.f32 	%f23, [%rd96];
	ld.global.f32 	%f24, [%rd96+4];
	ld.global.f32 	%f25, [%rd96+8];
	@%p138 bra 	$L__BB0_42;
	sub.f32 	%f58, %f25, %f11;
	abs.f32 	%f87, %f58;
	bra.uni 	$L__BB0_46;
$L__BB0_42:
	setp.eq.s32 	%p139, %r346, %r5;
	mov.f32 	%f87, 0f00000000;
	@%p139 bra 	$L__BB0_46;
	add.s32 	%r230, %r5, 1;
	setp.ne.s32 	%p140, %r346, %r230;
	@%p140 bra 	$L__BB0_45;
	sub.f32 	%f57, %f10, %f25;
	abs.f32 	%f87, %f57;
	bra.uni 	$L__BB0_46;
$L__BB0_45:
	st.local.u32 	[%rd9], %r346;
	mov.u64 	%rd97, $str;
	cvta.global.u64 	%rd98, %rd97;
	add.u64 	%rd99, %SP, 0;
	{ // callseq 0, 0
	.param .b64 param0;
	st.param.b64 	[param0], %rd98;
	.param .b64 param1;
	st.param.b64 	[param1], %rd99;
	.param .b32 retval0;
	call.uni (retval0), 
	vprintf, 
	(
	param0, 
	param1
	);
	ld.param.b32 	%r231, [retval0];
	} // callseq 0
	mov.f32 	%f87, %f21;
$L__BB0_46:
	add.s32 	%r233, %r4, -1;
	setp.ne.s32 	%p141, %r347, %r233;
	@%p141 bra 	$L__BB0_48;
	sub.f32 	%f61, %f24, %f13;
	abs.f32 	%f88, %f61;
	bra.uni 	$L__BB0_52;
$L__BB0_48:
	setp.eq.s32 	%p142, %r347, %r4;
	mov.f32 	%f88, 0f00000000;
	@%p142 bra 	$L__BB0_52;
	add.s32 	%r234, %r4, 1;
	setp.ne.s32 	%p143, %r347, %r234;
	@%p143 bra 	$L__BB0_51;
	sub.f32 	%f60, %f12, %f24;
	abs.f32 	%f88, %f60;
	bra.uni 	$L__BB0_52;
$L__BB0_51:
	st.local.u32 	[%rd9], %r347;
	mov.u64 	%rd100, $str$1;
	cvta.global.u64 	%rd101, %rd100;
	add.u64 	%rd102, %SP, 0;
	{ // callseq 1, 0
	.param .b64 param0;
	st.param.b64 	[param0], %rd101;
	.param .b64 param1;
	st.param.b64 	[param1], %rd102;
	.param .b32 retval0;
	call.uni (retval0), 
	vprintf, 
	(
	param0, 
	param1
	);
	ld.param.b32 	%r235, [retval0];
	} // callseq 1
	mov.f32 	%f88, %f19;
$L__BB0_52:
	setp.ne.s32 	%p144, %r348, %r47;
	@%p144 bra 	$L__BB0_54;
	sub.f32 	%f64, %f23, %f15;
	abs.f32 	%f89, %f64;
	bra.uni 	$L__BB0_58;
$L__BB0_54:
	setp.eq.s32 	%p145, %r348, %r3;
	mov.f32 	%f89, 0f00000000;
	@%p145 bra 	$L__BB0_58;
	add.s32 	%r237, %r3, 1;
	setp.ne.s32 	%p146, %r348, %r237;
	@%p146 bra 	$L__BB0_57;
	sub.f32 	%f63, %f14, %f23;
	abs.f32 	%f89, %f63;
	bra.uni 	$L__BB0_58;
$L__BB0_57:
	st.local.u32 	[%rd9], %r348;
	mov.u64 	%rd103, $str$2;
	cvta.global.u64 	%rd104, %rd103;
	add.u64 	%rd105, %SP, 0;
	{ // callseq 2, 0
	.param .b64 param0;
	st.param.b64 	[param0], %rd104;
	.param .b64 param1;
	st.param.b64 	[param1], %rd105;
	.param .b32 retval0;
	call.uni (retval0), 
	vprintf, 
	(
	param0, 
	param1
	);
	ld.param.b32 	%r238, [retval0];
	} // callseq 2
	mov.f32 	%f89, %f20;
$L__BB0_58:
	setp.lt.s32 	%p147, %r62, 0;
	setp.eq.s32 	%p148, %r63, 1062207488;
	cvt.f64.f32 	%fd21, %f89;
	{
	.reg .b32 %temp; 
	mov.b64 	{%temp, %r73}, %fd21;
	}
	abs.f64 	%fd22, %fd21;
	{ // callseq 3, 0
	.param .b64 param0;
	st.param.f64 	[param0], %fd22;
	.param .b64 retval0;
	call.uni (retval0), 
	__internal_accurate_pow, 
	(
	param0
	);
	ld.param.f64 	%fd58, [retval0];
	} // callseq 3
	setp.lt.s32 	%p150, %r73, 0;
	neg.f64 	%fd60, %fd58;
	selp.f64 	%fd61, %fd60, %fd58, %p148;
	selp.f64 	%fd62, %fd61, %fd58, %p150;
	setp.eq.f32 	%p151, %f89, 0f00000000;
	selp.b32 	%r240, %r73, 0, %p148;
	or.b32  	%r241, %r240, 2146435072;
	selp.b32 	%r242, %r241, %r240, %p147;
	mov.b32 	%r243, 0;
	mov.b64 	%fd63, {%r243, %r242};
	selp.f64 	%fd153, %fd63, %fd62, %p151;
	add.f64 	%fd64, %fd21, 0d4000000000000000;
	{
	.reg .b32 %temp; 
	mov.b64 	{%temp, %r244}, %fd64;
	}
	and.b32  	%r245, %r244, 2146435072;
	setp.ne.s32 	%p152, %r245, 2146435072;
	@%p152 bra 	$L__BB0_63;
	setp.num.f32 	%p153, %f89, %f89;
	@%p153 bra 	$L__BB0_61;
	mov.f64 	%fd65, 0d4000000000000000;
	add.rn.f64 	%fd153, %fd21, %fd65;
	bra.uni 	$L__BB0_63;
$L__BB0_61:
	setp.neu.f64 	%p154, %fd22, 0d7FF0000000000000;
	@%p154 bra 	$L__BB0_63;
	selp.b32 	%r246, %r65, %r64, %p3;
	selp.b32 	%r247, %r246, %r64, %p150;
	mov.b32 	%r248, 0;
	mov.b64 	%fd153, {%r248, %r247};
$L__BB0_63:
	cvt.f64.f32 	%fd27, %f88;
	{
	.reg .b32 %temp; 
	mov.b64 	{%temp, %r74}, %fd27;
	}
	abs.f64 	%fd28, %fd27;
	{ // callseq 4, 0
	.param .b64 param0;
	st.param.f64 	[param0], %fd28;
	.param .b64 retval0;
	call.uni (retval0), 
	__internal_accurate_pow, 
	(
	param0
	);
	ld.param.f64 	%fd66, [retval0];
	} // callseq 4
	setp.lt.s32 	%p159, %r74, 0;
	neg.f64 	%fd68, %fd66;
	selp.f64 	%fd69, %fd68, %fd66, %p148;
	selp.f64 	%fd70, %fd69, %fd66, %p159;
	setp.eq.f32 	%p160, %f88, 0f00000000;
	selp.b32 	%r249, %r74, 0, %p148;
	or.b32  	%r250, %r249, 2146435072;
	selp.b32 	%r251, %r250, %r249, %p147;
	mov.b32 	%r252, 0;
	mov.b64 	%fd71, {%r252, %r251};
	selp.f64 	%fd154, %fd71, %fd70, %p160;
	add.f64 	%fd72, %fd27, 0d4000000000000000;
	{
	.reg .b32 %temp; 
	mov.b64 	{%temp, %r253}, %fd72;
	}
	and.b32  	%r254, %r253, 2146435072;
	setp.ne.s32 	%p161, %r254, 2146435072;
	@%p161 bra 	$L__BB0_68;
	setp.num.f32 	%p162, %f88, %f88;
	@%p162 bra 	$L__BB0_66;
	mov.f64 	%fd73, 0d4000000000000000;
	add.rn.f64 	%fd154, %fd27, %fd73;
	bra.uni 	$L__BB0_68;
$L__BB0_66:
	setp.neu.f64 	%p163, %fd28, 0d7FF0000000000000;
	@%p163 bra 	$L__BB0_68;
	selp.b32 	%r255, %r65, %r64, %p3;
	selp.b32 	%r256, %r255, %r64, %p159;
	mov.b32 	%r257, 0;
	mov.b64 	%fd154, {%r257, %r256};
$L__BB0_68:
	setp.lt.s32 	%p165, %r62, 0;
	setp.eq.s32 	%p166, %r63, 1062207488;
	setp.eq.f32 	%p168, %f88, 0f3F800000;
	selp.f64 	%fd74, 0d3FF0000000000000, %fd154, %p168;
	setp.eq.f32 	%p169, %f89, 0f3F800000;
	selp.f64 	%fd75, 0d3FF0000000000000, %fd153, %p169;
	add.f64 	%fd33, %fd75, %fd74;
	cvt.f64.f32 	%fd34, %f87;
	{
	.reg .b32 %temp; 
	mov.b64 	{%temp, %r75}, %fd34;
	}
	abs.f64 	%fd35, %fd34;
	{ // callseq 5, 0
	.param .b64 param0;
	st.param.f64 	[param0], %fd35;
	.param .b64 retval0;
	call.uni (retval0), 
	__internal_accurate_pow, 
	(
	param0
	);
	ld.param.f64 	%fd76, [retval0];
	} // callseq 5
	setp.lt.s32 	%p170, %r75, 0;
	neg.f64 	%fd78, %fd76;
	selp.f64 	%fd79, %fd78, %fd76, %p166;
	selp.f64 	%fd80, %fd79, %fd76, %p170;
	setp.eq.f32 	%p171, %f87, 0f00000000;
	selp.b32 	%r258, %r75, 0, %p166;
	or.b32  	%r259, %r258, 2146435072;
	selp.b32 	%r260, %r259, %r258, %p165;
	mov.b32 	%r261, 0;
	mov.b64 	%fd81, {%r261, %r260};
	selp.f64 	%fd155, %fd81, %fd80, %p171;
	add.f64 	%fd82, %fd34, 0d4000000000000000;
	{
	.reg .b32 %temp; 
	mov.b64 	{%temp, %r262}, %fd82;
	}
	and.b32  	%r263, %r262, 2146435072;
	setp.ne.s32 	%p172, %r263, 2146435072;
	@%p172 bra 	$L__BB0_73;
	setp.num.f32 	%p173, %f87, %f87;
	@%p173 bra 	$L__BB0_71;
	mov.f64 	%fd83, 0d4000000000000000;
	add.rn.f64 	%fd155, %fd34, %fd83;
	bra.uni 	$L__BB0_73;
$L__BB0_71:
	setp.neu.f64 	%p174, %fd35, 0d7FF0000000000000;
	@%p174 bra 	$L__BB0_73;
	selp.b32 	%r264, %r65, %r64, %p3;
	selp.b32 	%r265, %r264, %r64, %p170;
	mov.b32 	%r266, 0;
	mov.b64 	%fd155, {%r266, %r265};
$L__BB0_73:
	setp.eq.f32 	%p176, %f87, 0f3F800000;
	selp.f64 	%fd84, 0d3FF0000000000000, %fd155, %p176;
	add.f64 	%fd85, %fd33, %fd84;
	sqrt.rn.f64 	%fd86, %fd85;
	cvt.rn.f32.f64 	%f65, %fd86;
	setp.leu.f32 	%p177, %f91, %f65;
	@%p177 bra 	$L__BB0_93;
	@%p178 bra 	$L__BB0_92;
	mov.u32 	%r354, %r67;
$L__BB0_76:
	mov.u32 	%r76, %r354;
	mov.u32 	%r267, sharedMemory;
	mad.lo.s32 	%r78, %r76, 12, %r267;
	ld.shared.f32 	%f66, [%r78];
	sub.f32 	%f36, %f23, %f66;
	cvt.f64.f32 	%fd87, %f36;
	{
	.reg .b32 %temp; 
	mov.b64 	{%temp, %r79}, %fd87;
	}
	abs.f64 	%fd40, %fd87;
	{ // callseq 6, 0
	.param .b64 param0;
	st.param.f64 	[param0], %fd40;
	.param .b64 retval0;
	call.uni (retval0), 
	__internal_accurate_pow, 
	(
	param0
	);
	ld.param.f64 	%fd88, [retval0];
	} // callseq 6
	setp.lt.s32 	%p182, %r79, 0;
	neg.f64 	%fd90, %fd88;
	selp.f64 	%fd91, %fd90, %fd88, %p166;
	selp.f64 	%fd92, %fd91, %fd88, %p182;
	setp.eq.f32 	%p183, %f36, 0f00000000;
	selp.b32 	%r268, %r79, 0, %p166;
	or.b32  	%r269, %r268, 2146435072;
	selp.b32 	%r270, %r269, %r268, %p165;
	mov.b32 	%r271, 0;
	mov.b64 	%fd93, {%r271, %r270};
	selp.f64 	%fd156, %fd93, %fd92, %p183;
	add.f64 	%fd94, %fd87, 0d4000000000000000;
	{
	.reg .b32 %temp; 
	mov.b64 	{%temp, %r272}, %fd94;
	}
	and.b32  	%r273, %r272, 2146435072;
	setp.ne.s32 	%p184, %r273, 2146435072;
	@%p184 bra 	$L__BB0_81;
	setp.num.f32 	%p185, %f36, %f36;
	@%p185 bra 	$L__BB0_79;
	cvt.f64.f32 	%fd95, %f36;
	mov.f64 	%fd96, 0d4000000000000000;
	add.rn.f64 	%fd156, %fd95, %fd96;
	bra.uni 	$L__BB0_81;
$L__BB0_79:
	setp.neu.f64 	%p186, %fd40, 0d7FF0000000000000;
	@%p186 bra 	$L__BB0_81;
	selp.b32 	%r274, %r65, %r64, %p3;
	selp.b32 	%r275, %r274, %r64, %p182;
	mov.b32 	%r276, 0;
	mov.b64 	%fd156, {%r276, %r275};
$L__BB0_81:
	setp.lt.s32 	%p188, %r62, 0;
	setp.eq.s32 	%p189, %r63, 1062207488;
	setp.eq.f32 	%p191, %f36, 0f3F800000;
	selp.f64 	%fd45, 0d3FF0000000000000, %fd156, %p191;
	ld.shared.f32 	%f67, [%r78+4];
	sub.f32 	%f37, %f24, %f67;
	cvt.f64.f32 	%fd97, %f37;
	{
	.reg .b32 %temp; 
	mov.b64 	{%temp, %r80}, %fd97;
	}
	abs.f64 	%fd46, %fd97;
	{ // callseq 7, 0
	.param .b64 param0;
	st.param.f64 	[param0], %fd46;
	.param .b64 retval0;
	call.uni (retval0), 
	__internal_accurate_pow, 
	(
	param0
	);
	ld.param.f64 	%fd98, [retval0];
	} // callseq 7
	setp.lt.s32 	%p192, %r80, 0;
	neg.f64 	%fd100, %fd98;
	selp.f64 	%fd101, %fd100, %fd98, %p189;
	selp.f64 	%fd102, %fd101, %fd98, %p192;
	setp.eq.f32 	%p193, %f37, 0f00000000;
	selp.b32 	%r277, %r80, 0, %p189;
	or.b32  	%r278, %r277, 2146435072;
	selp.b32 	%r279, %r278, %r277, %p188;
	mov.b32 	%r280, 0;
	mov.b64 	%fd103, {%r280, %r279};
	selp.f64 	%fd157, %fd103, %fd102, %p193;
	add.f64 	%fd104, %fd97, 0d4000000000000000;
	{
	.reg .b32 %temp; 
	mov.b64 	{%temp, %r281}, %fd104;
	}
	and.b32  	%r282, %r281, 2146435072;
	setp.ne.s32 	%p194, %r282, 2146435072;
	@%p194 bra 	$L__BB0_86;
	setp.num.f32 	%p195, %f37, %f37;
	@%p195 bra 	$L__BB0_84;
	cvt.f64.f32 	%fd105, %f37;
	mov.f64 	%fd106, 0d4000000000000000;
	add.rn.f64 	%fd157, %fd105, %fd106;
	bra.uni 	$L__BB0_86;
$L__BB0_84:
	setp.neu.f64 	%p196, %fd46, 0d7FF0000000000000;
	@%p196 bra 	$L__BB0_86;
	selp.b32 	%r283, %r65, %r64, %p3;
	selp.b32 	%r284, %r283, %r64, %p192;
	mov.b32 	%r285, 0;
	mov.b64 	%fd157, {%r285, %r284};
$L__BB0_86:
	setp.lt.s32 	%p198, %r62, 0;
	setp.eq.s32 	%p199, %r63, 1062207488;
	setp.eq.f32 	%p201, %f37, 0f3F800000;
	selp.f64 	%fd107, 0d3FF0000000000000, %fd157, %p201;
	add.f64 	%fd51, %fd45, %fd107;
	ld.shared.f32 	%f68, [%r78+8];
	sub.f32 	%f38, %f25, %f68;
	cvt.f64.f32 	%fd108, %f38;
	{
	.reg .b32 %temp; 
	mov.b64 	{%temp, %r81}, %fd108;
	}
	abs.f64 	%fd52, %fd108;
	{ // callseq 8, 0
	.param .b64 param0;
	st.param.f64 	[param0], %fd52;
	.param .b64 retval0;
	call.uni (retval0), 
	__internal_accurate_pow, 
	(
	param0
	);
	ld.param.f64 	%fd109, [retval0];
	} // callseq 8
	setp.lt.s32 	%p202, %r81, 0;
	neg.f64 	%fd111, %fd109;
	selp.f64 	%fd112, %fd111, %fd109, %p199;
	selp.f64 	%fd113, %fd112, %fd109, %p202;
	setp.eq.f32 	%p203, %f38, 0f00000000;
	selp.b32 	%r286, %r81, 0, %p199;
	or.b32  	%r287, %r286, 2146435072;
	selp.b32 	%r288, %r287, %r286, %p198;
	mov.b32 	%r289, 0;
	mov.b64 	%fd114, {%r289, %r288};
	selp.f64 	%fd158, %fd114, %fd113, %p203;
	add.f64 	%fd115, %fd108, 0d4000000000000000;
	{
	.reg .b32 %temp; 
	mov.b64 	{%temp, %r290}, %fd115;
	}
	and.b32  	%r291, %r290, 2146435072;
	setp.ne.s32 	%p204, %r291, 2146435072;
	@%p204 bra 	$L__BB0_91;
	setp.num.f32 	%p205, %f38, %f38;
	@%p205 bra 	$L__BB0_89;
	cvt.f64.f32 	%fd116, %f38;
	mov.f64 	%fd117, 0d4000000000000000;
	add.rn.f64 	%fd158, %fd116, %fd117;
	bra.uni 	$L__BB0_91;
$L__BB0_89:
	setp.neu.f64 	%p206, %fd52, 0d7FF0000000000000;
	@%p206 bra 	$L__BB0_91;
	selp.b32 	%r292, %r65, %r64, %p3;
	selp.b32 	%r293, %r292, %r64, %p202;
	mov.b32 	%r294, 0;
	mov.b64 	%fd158, {%r294, %r293};
$L__BB0_91:
	setp.eq.f32 	%p208, %f38, 0f3F800000;
	selp.f64 	%fd118, 0d3FF0000000000000, %fd158, %p208;
	add.f64 	%fd119, %fd51, %fd118;
	sqrt.rn.f64 	%fd120, %fd119;
	cvt.rn.f32.f64 	%f69, %fd120;
	setp.gt.f32 	%p209, %f91, %f69;
	selp.b32 	%r356, %r76, %r356, %p209;
	selp.f32 	%f91, %f69, %f91, %p209;
	add.s32 	%r354, %r76, 1;
	setp.lt.u32 	%p210, %r76, 5119;
	sub.s32 	%r295, %r349, %r350;
	setp.lt.s32 	%p211, %r354, %r295;
	or.pred  	%p212, %p210, %p211;
	@%p212 bra 	$L__BB0_76;
$L__BB0_92:
	st.global.f32 	[%rd10], %f91;
	st.global.u32 	[%rd11], %r356;
$L__BB0_93:
	add.s32 	%r353, %r353, %r8;
	setp.lt.s32 	%p213, %r353, %r334;
	mov.f32 	%f19, %f88;
	mov.f32 	%f20, %f89;
	mov.f32 	%f21, %f87;
	@%p213 bra 	$L__BB0_40;
$L__BB0_94:
	add.s32 	%r351, %r351, 1;
	bra.uni 	$L__BB0_36;
$L__BB0_95:
	setp.ge.u32 	%p15, %r3, %r202;
	@%p15 bra 	$L__BB0_100;
	add.s32 	%r87, %r52, %r3;
	setp.eq.s32 	%p16, %r52, %r6;
	@%p16 bra 	$L__BB0_100;
	setp.eq.s32 	%p17, %r87, %r10;
	mov.u32 	%r349, %r201;
	@%p17 bra 	$L__BB0_99;
	mul.wide.s32 	%rd38, %r87, 4;
	add.s64 	%rd39, %rd5, %rd38;
	ld.global.u32 	%r349, [%rd39+4];
$L__BB0_99:
	mul.wide.s32 	%rd40, %r87, 4;
	add.s64 	%rd41, %rd5, %rd40;
	ld.global.u32 	%r350, [%rd41];
	setp.lt.s32 	%p18, %r350, %r349;
	mov.u32 	%r346, %r45;
	mov.u32 	%r347, %r49;
	mov.u32 	%r348, %r3;
	@%p18 bra 	$L__BB0_35;
$L__BB0_100:
	setp.ge.u32 	%p19, %r48, %r202;
	@%p19 bra 	$L__BB0_105;
	add.s32 	%r91, %r52, %r48;
	setp.eq.s32 	%p20, %r91, %r7;
	@%p20 bra 	$L__BB0_105;
	setp.eq.s32 	%p21, %r91, %r10;
	mul.wide.s32 	%rd42, %r91, 4;
	add.s64 	%rd12, %rd5, %rd42;
	mov.u32 	%r349, %r201;
	@%p21 bra 	$L__BB0_104;
	ld.global.u32 	%r349, [%rd12+4];
$L__BB0_104:
	ld.global.u32 	%r350, [%rd12];
	setp.lt.s32 	%p22, %r350, %r349;
	mov.u32 	%r346, %r45;
	mov.u32 	%r347, %r49;
	mov.u32 	%r348, %r48;
	@%p22 bra 	$L__BB0_35;
$L__BB0_105:
	setp.ge.u32 	%p23, %r4, %r202;
	@%p23 bra 	$L__BB0_121;
	mad.lo.s32 	%r95, %r4, %r202, %r51;
	setp.ge.u32 	%p24, %r47, %r202;
	@%p24 bra 	$L__BB0_111;
	add.s32 	%r96, %r95, %r47;
	setp.eq.s32 	%p25, %r96, %r7;
	@%p25 bra 	$L__BB0_111;
	setp.eq.s32 	%p26, %r96, %r10;
	add.s32 	%r215, %r95, %r3;
	mul.wide.s32 	%rd43, %r215, 4;
	add.s64 	%rd13, %rd5, %rd43;
	mov.u32 	%r349, %r201;
	@%p26 bra 	$L__BB0_110;
	ld.global.u32 	%r349, [%rd13];
$L__BB0_110:
	ld.global.u32 	%r350, [%rd13+-4];
	setp.lt.s32 	%p27, %r350, %r349;
	mov.u32 	%r346, %r45;
	mov.u32 	%r347, %r4;
	mov.u32 	%r348, %r47;
	@%p27 bra 	$L__BB0_35;
$L__BB0_111:
	setp.ge.u32 	%p28, %r3, %r202;
	@%p28 bra 	$L__BB0_116;
	add.s32 	%r100, %r95, %r3;
	setp.eq.s32 	%p29, %r95, %r6;
	@%p29 bra 	$L__BB0_116;
	setp.eq.s32 	%p30, %r100, %r10;
	mov.u32 	%r349, %r201;
	@%p30 bra 	$L__BB0_115;
	mul.wide.s32 	%rd44, %r100, 4;
	add.s64 	%rd45, %rd5, %rd44;
	ld.global.u32 	%r349, [%rd45+4];
$L__BB0_115:
	mul.wide.s32 	%rd46, %r100, 4;
	add.s64 	%rd47, %rd5, %rd46;
	ld.global.u32 	%r350, [%rd47];
	setp.lt.s32 	%p31, %r350, %r349;
	mov.u32 	%r346, %r45;
	mov.u32 	%r347, %r4;
	mov.u32 	%r348, %r3;
	@%p31 bra 	$L__BB0_35;
$L__BB0_116:
	setp.ge.u32 	%p32, %r48, %r202;
	@%p32 bra 	$L__BB0_121;
	add.s32 	%r104, %r95, %r48;
	setp.eq.s32 	%p33, %r104, %r7;
	@%p33 bra 	$L__BB0_121;
	setp.eq.s32 	%p34, %r104, %r10;
	mul.wide.s32 	%rd48, %r104, 4;
	add.s64 	%rd14, %rd5, %rd48;
	mov.u32 	%r349, %r201;
	@%p34 bra 	$L__BB0_120;
	ld.global.u32 	%r349, [%rd14+4];
$L__BB0_120:
	ld.global.u32 	%r350, [%rd14];
	setp.lt.s32 	%p35, %r350, %r349;
	mov.u32 	%r346, %r45;
	mov.u32 	%r347, %r4;
	mov.u32 	%r348, %r48;
	@%p35 bra 	$L__BB0_35;
$L__BB0_121:
	setp.ge.u32 	%p36, %r50, %r202;
	@%p36 bra 	$L__BB0_137;
	mad.lo.s32 	%r108, %r50, %r202, %r51;
	setp.ge.u32 	%p37, %r47, %r202;
	@%p37 bra 	$L__BB0_127;
	add.s32 	%r109, %r108, %r47;
	setp.eq.s32 	%p38, %r109, %r7;
	@%p38 bra 	$L__BB0_127;
	setp.eq.s32 	%p39, %r109, %r10;
	add.s32 	%r216, %r108, %r3;
	mul.wide.s32 	%rd49, %r216, 4;
	add.s64 	%rd15, %rd5, %rd49;
	mov.u32 	%r349, %r201;
	@%p39 bra 	$L__BB0_126;
	ld.global.u32 	%r349, [%rd15];
$L__BB0_126:
	ld.global.u32 	%r350, [%rd15+-4];
	setp.lt.s32 	%p40, %r350, %r349;
	mov.u32 	%r346, %r45;
	mov.u32 	%r347, %r50;
	mov.u32 	%r348, %r47;
	@%p40 bra 	$L__BB0_35;
$L__BB0_127:
	setp.ge.u32 	%p41, %r3, %r202;
	@%p41 bra 	$L__BB0_132;
	add.s32 	%r113, %r108, %r3;
	setp.eq.s32 	%p42, %r108, %r6;
	@%p42 bra 	$L__BB0_132;
	setp.eq.s32 	%p43, %r113, %r10;
	mov.u32 	%r349, %r201;
	@%p43 bra 	$L__BB0_131;
	mul.wide.s32 	%rd50, %r113, 4;
	add.s64 	%rd51, %rd5, %rd50;
	ld.global.u32 	%r349, [%rd51+4];
$L__BB0_131:
	mul.wide.s32 	%rd52, %r113, 4;
	add.s64 	%rd53, %rd5, %rd52;
	ld.global.u32 	%r350, [%rd53];
	setp.lt.s32 	%p44, %r350, %r349;
	mov.u32 	%r346, %r45;
	mov.u32 	%r347, %r50;
	mov.u32 	%r348, %r3;
	@%p44 bra 	$L__BB0_35;
$L__BB0_132:
	setp.ge.u32 	%p45, %r48, %r202;
	@%p45 bra 	$L__BB0_137;
	add.s32 	%r117, %r108, %r48;
	setp.eq.s32 	%p46, %r117, %r7;
	@%p46 bra 	$L__BB0_137;
	setp.eq.s32 	%p47, %r117, %r10;
	mul.wide.s32 	%rd54, %r117, 4;
	add.s64 	%rd16, %rd5, %rd54;
	mov.u32 	%r349, %r201;
	@%p47 bra 	$L__BB0_136;
	ld.global.u32 	%r349, [%rd16+4];
$L__BB0_136:
	ld.global.u32 	%r350, [%rd16];
	setp.lt.s32 	%p48, %r350, %r349;
	mov.u32 	%r346, %r45;
	mov.u32 	%r347, %r50;
	mov.u32 	%r348, %r48;
	@%p48 bra 	$L__BB0_35;
$L__BB0_137:
	setp.ge.s32 	%p49, %r5, %r202;
	@%p49 bra 	$L__BB0_186;
	mul.lo.s32 	%r121, %r5, %r9;
	setp.ge.u32 	%p50, %r49, %r202;
	@%p50 bra 	$L__BB0_154;
	mad.lo.s32 	%r122, %r49, %r202, %r121;
	setp.ge.u32 	%p51, %r47, %r202;
	@%p51 bra 	$L__BB0_144;
	add.s32 	%r123, %r122, %r47;
	setp.eq.s32 	%p52, %r123, %r7;
	@%p52 bra 	$L__BB0_144;
	setp.eq.s32 	%p53, %r123, %r10;
	add.s32 	%r217, %r122, %r3;
	mul.wide.s32 	%rd55, %r217, 4;
	add.s64 	%rd17, %rd5, %rd55;
	mov.u32 	%r349, %r201;
	@%p53 bra 	$L__BB0_143;
	ld.global.u32 	%r349, [%rd17];
$L__BB0_143:
	ld.global.u32 	%r350, [%rd17+-4];
	setp.lt.s32 	%p54, %r350, %r349;
	mov.u32 	%r346, %r5;
	mov.u32 	%r347, %r49;
	mov.u32 	%r348, %r47;
	@%p54 bra 	$L__BB0_35;
$L__BB0_144:
	setp.ge.u32 	%p55, %r3, %r202;
	@%p55 bra 	$L__BB0_149;
	add.s32 	%r127, %r122, %r3;
	setp.eq.s32 	%p56, %r122, %r6;
	@%p56 bra 	$L__BB0_149;
	setp.eq.s32 	%p57, %r127, %r10;
	mov.u32 	%r349, %r201;
	@%p57 bra 	$L__BB0_148;
	mul.wide.s32 	%rd56, %r127, 4;
	add.s64 	%rd57, %rd5, %rd56;
	ld.global.u32 	%r349, [%rd57+4];
$L__BB0_148:
	mul.wide.s32 	%rd58, %r127, 4;
	add.s64 	%rd59, %rd5, %rd58;
	ld.global.u32 	%r350, [%rd59];
	setp.lt.s32 	%p58, %r350, %r349;
	mov.u32 	%r346, %r5;
	mov.u32 	%r347, %r49;
	mov.u32 	%r348, %r3;
	@%p58 bra 	$L__BB0_35;
$L__BB0_149:
	setp.ge.u32 	%p59, %r48, %r202;
	@%p59 bra 	$L__BB0_154;
	add.s32 	%r131, %r122, %r48;
	setp.eq.s32 	%p60, %r131, %r7;
	@%p60 bra 	$L__BB0_154;
	setp.eq.s32 	%p61, %r131, %r10;
	mul.wide.s32 	%rd60, %r131, 4;
	add.s64 	%rd18, %rd5, %rd60;
	mov.u32 	%r349, %r201;
	@%p61 bra 	$L__BB0_153;
	ld.global.u32 	%r349, [%rd18+4];
$L__BB0_153:
	ld.global.u32 	%r350, [%rd18];
	setp.lt.s32 	%p62, %r350, %r349;
	mov.u32 	%r346, %r5;
	mov.u32 	%r347, %r49;
	mov.u32 	%r348, %r48;
	@%p62 bra 	$L__BB0_35;
$L__BB0_154:
	setp.ge.u32 	%p63, %r4, %r202;
	@%p63 bra 	$L__BB0_170;
	mad.lo.s32 	%r135, %r4, %r202, %r121;
	setp.ge.u32 	%p64, %r47, %r202;
	@%p64 bra 	$L__BB0_160;
	add.s32 	%r136, %r135, %r47;
	setp.eq.s32 	%p65, %r136, %r7;
	@%p65 bra 	$L__BB0_160;
	setp.eq.s32 	%p66, %r136, %r10;
	add.s32 	%r218, %r135, %r3;
	mul.wide.s32 	%rd61, %r218, 4;
	add.s64 	%rd19, %rd5, %rd61;
	mov.u32 	%r349, %r201;
	@%p66 bra 	$L__BB0_159;
	ld.global.u32 	%r349, [%rd19];
$L__BB0_159:
	ld.global.u32 	%r350, [%rd19+-4];
	setp.lt.s32 	%p67, %r350, %r349;
	mov.u32 	%r346, %r5;
	mov.u32 	%r347, %r4;
	mov.u32 	%r348, %r47;
	@%p67 bra 	$L__BB0_35;
$L__BB0_160:
	setp.ge.u32 	%p68, %r3, %r202;
	@%p68 bra 	$L__BB0_165;
	add.s32 	%r140, %r135, %r3;
	setp.eq.s32 	%p69, %r135, %r6;
	@%p69 bra 	$L__BB0_165;
	setp.eq.s32 	%p70, %r140, %r10;
	mov.u32 	%r349, %r201;
	@%p70 bra 	$L__BB0_164;
	mul.wide.s32 	%rd62, %r140, 4;
	add.s64 	%rd63, %rd5, %rd62;
	ld.global.u32 	%r349, [%rd63+4];
$L__BB0_164:
	mul.wide.s32 	%rd64, %r140, 4;
	add.s64 	%rd65, %rd5, %rd64;
	ld.global.u32 	%r350, [%rd65];
	setp.lt.s32 	%p71, %r350, %r349;
	mov.u32 	%r346, %r5;
	mov.u32 	%r347, %r4;
	mov.u32 	%r348, %r3;
	@%p71 bra 	$L__BB0_35;
$L__BB0_165:
	setp.ge.u32 	%p72, %r48, %r202;
	@%p72 bra 	$L__BB0_170;
	add.s32 	%r144, %r135, %r48;
	setp.eq.s32 	%p73, %r144, %r7;
	@%p73 bra 	$L__BB0_170;
	setp.eq.s32 	%p74, %r144, %r10;
	mul.wide.s32 	%rd66, %r144, 4;
	add.s64 	%rd20, %rd5, %rd66;
	mov.u32 	%r349, %r201;
	@%p74 bra 	$L__BB0_169;
	ld.global.u32 	%r349, [%rd20+4];
$L__BB0_169:
	ld.global.u32 	%r350, [%rd20];
	setp.lt.s32 	%p75, %r350, %r349;
	mov.u32 	%r346, %r5;
	mov.u32 	%r347, %r4;
	mov.u32 	%r348, %r48;
	@%p75 bra 	$L__BB0_35;
$L__BB0_170:
	setp.ge.u32 	%p76, %r50, %r202;
	@%p76 bra 	$L__BB0_186;
	mad.lo.s32 	%r148, %r50, %r202, %r121;
	setp.ge.u32 	%p77, %r47, %r202;
	@%p77 bra 	$L__BB0_176;
	add.s32 	%r149, %r148, %r47;
	setp.eq.s32 	%p78, %r149, %r7;
	@%p78 bra 	$L__BB0_176;
	setp.eq.s32 	%p79, %r149, %r10;
	add.s32 	%r219, %r148, %r3;
	mul.wide.s32 	%rd67, %r219, 4;
	add.s64 	%rd21, %rd5, %rd67;
	mov.u32 	%r349, %r201;
	@%p79 bra 	$L__BB0_175;
	ld.global.u32 	%r349, [%rd21];
$L__BB0_175:
	ld.global.u32 	%r350, [%rd21+-4];
	setp.lt.s32 	%p80, %r350, %r349;
	mov.u32 	%r346, %r5;
	mov.u32 	%r347, %r50;
	mov.u32 	%r348, %r47;
	@%p80 bra 	$L__BB0_35;
$L__BB0_176:
	setp.ge.u32 	%p81, %r3, %r202;
	@%p81 bra 	$L__BB0_181;
	add.s32 	%r153, %r148, %r3;
	setp.eq.s32 	%p82, %r148, %r6;
	@%p82 bra 	$L__BB0_181;
	setp.eq.s32 	%p83, %r153, %r10;
	mov.u32 	%r349, %r201;
	@%p83 bra 	$L__BB0_180;
	mul.wide.s32 	%rd68, %r153, 4;
	add.s64 	%rd69, %rd5, %rd68;
	ld.global.u32 	%r349, [%rd69+4];
$L__BB0_180:
	mul.wide.s32 	%rd70, %r153, 4;
	add.s64 	%rd71, %rd5, %rd70;
	ld.global.u32 	%r350, [%rd71];
	setp.lt.s32 	%p84, %r350, %r349;
	mov.u32 	%r346, %r5;
	mov.u32 	%r347, %r50;
	mov.u32 	%r348, %r3;
	@%p84 bra 	$L__BB0_35;
$L__BB0_181:
	setp.ge.u32 	%p85, %r48, %r202;
	@%p85 bra 	$L__BB0_186;
	add.s32 	%r157, %r148, %r48;
	setp.eq.s32 	%p86, %r157, %r7;
	@%p86 bra 	$L__BB0_186;
	setp.eq.s32 	%p87, %r157, %r10;
	mul.wide.s32 	%rd72, %r157, 4;
	add.s64 	%rd22, %rd5, %rd72;
	mov.u32 	%r349, %r201;
	@%p87 bra 	$L__BB0_185;
	ld.global.u32 	%r349, [%rd22+4];
$L__BB0_185:
	ld.global.u32 	%r350, [%rd22];
	setp.lt.s32 	%p88, %r350, %r349;
	mov.u32 	%r346, %r5;
	mov.u32 	%r347, %r50;
	mov.u32 	%r348, %r48;
	@%p88 bra 	$L__BB0_35;
$L__BB0_186:
	setp.ge.s32 	%p89, %r46, %r202;
	@%p89 bra 	$L__BB0_235;
	mul.lo.s32 	%r161, %r46, %r9;
	setp.ge.u32 	%p90, %r49, %r202;
	@%p90 bra 	$L__BB0_203;
	mad.lo.s32 	%r162, %r49, %r202, %r161;
	setp.ge.u32 	%p91, %r47, %r202;
	@%p91 bra 	$L__BB0_193;
	add.s32 	%r163, %r162, %r47;
	setp.eq.s32 	%p92, %r163, %r7;
	@%p92 bra 	$L__BB0_193;
	setp.eq.s32 	%p93, %r163, %r10;
	add.s32 	%r220, %r162, %r3;
	mul.wide.s32 	%rd73, %r220, 4;
	add.s64 	%rd23, %rd5, %rd73;
	mov.u32 	%r349, %r201;
	@%p93 bra 	$L__BB0_192;
	ld.global.u32 	%r349, [%rd23];
$L__BB0_192:
	ld.global.u32 	%r350, [%rd23+-4];
	setp.lt.s32 	%p94, %r350, %r349;
	mov.u32 	%r346, %r46;
	mov.u32 	%r347, %r49;
	mov.u32 	%r348, %r47;
	@%p94 bra 	$L__BB0_35;
$L__BB0_193:
	setp.ge.u32 	%p95, %r3, %r202;
	@%p95 bra 	$L__BB0_198;
	add.s32 	%r167, %r162, %r3;
	setp.eq.s32 	%p96, %r162, %r6;
	@%p96 bra 	$L__BB0_198;
	setp.eq.s32 	%p97, %r167, %r10;
	mov.u32 	%r349, %r201;
	@%p97 bra 	$L__BB0_197;
	mul.wide.s32 	%rd74, %r167, 4;
	add.s64 	%rd75, %rd5, %rd74;
	ld.global.u32 	%r349, [%rd75+4];
$L__BB0_197:
	mul.wide.s32 	%rd76, %r167, 4;
	add.s64 	%rd77, %rd5, %rd76;
	ld.global.u32 	%r350, [%rd77];
	setp.lt.s32 	%p98, %r350, %r349;
	mov.u32 	%r346, %r46;
	mov.u32 	%r347, %r49;
	mov.u32 	%r348, %r3;
	@%p98 bra 	$L__BB0_35;
$L__BB0_198:
	setp.ge.u32 	%p99, %r48, %r202;
	@%p99 bra 	$L__BB0_203;
	add.s32 	%r171, %r162, %r48;
	setp.eq.s32 	%p100, %r171, %r7;
	@%p100 bra 	$L__BB0_203;
	setp.eq.s32 	%p101, %r171, %r10;
	mul.wide.s32 	%rd78, %r171, 4;
	add.s64 	%rd24, %rd5, %rd78;
	mov.u32 	%r349, %r201;
	@%p101 bra 	$L__BB0_202;
	ld.global.u32 	%r349, [%rd24+4];
$L__BB0_202:
	ld.global.u32 	%r350, [%rd24];
	setp.lt.s32 	%p102, %r350, %r349;
	mov.u32 	%r346, %r46;
	mov.u32 	%r347, %r49;
	mov.u32 	%r348, %r48;
	@%p102 bra 	$L__BB0_35;
$L__BB0_203:
	setp.ge.u32 	%p103, %r4, %r202;
	@%p103 bra 	$L__BB0_219;
	mad.lo.s32 	%r175, %r4, %r202, %r161;
	setp.ge.u32 	%p104, %r47, %r202;
	@%p104 bra 	$L__BB0_209;
	add.s32 	%r176, %r175, %r47;
	setp.eq.s32 	%p105, %r176, %r7;
	@%p105 bra 	$L__BB0_209;
	setp.eq.s32 	%p106, %r176, %r10;
	add.s32 	%r221, %r175, %r3;
	mul.wide.s32 	%rd79, %r221, 4;
	add.s64 	%rd25, %rd5, %rd79;
	mov.u32 	%r349, %r201;
	@%p106 bra 	$L__BB0_208;
	ld.global.u32 	%r349, [%rd25];
$L__BB0_208:
	ld.global.u32 	%r350, [%rd25+-4];
	setp.lt.s32 	%p107, %r350, %r349;
	mov.u32 	%r346, %r46;
	mov.u32 	%r347, %r4;
	mov.u32 	%r348, %r47;
	@%p107 bra 	$L__BB0_35;
$L__BB0_209:
	setp.ge.u32 	%p108, %r3, %r202;
	@%p108 bra 	$L__BB0_214;
	add.s32 	%r180, %r175, %r3;
	setp.eq.s32 	%p109, %r175, %r6;
	@%p109 bra 	$L__BB0_214;
	setp.eq.s32 	%p110, %r180, %r10;
	mov.u32 	%r349, %r201;
	@%p110 bra 	$L__BB0_213;
	mul.wide.s32 	%rd80, %r180, 4;
	add.s64 	%rd81, %rd5, %rd80;
	ld.global.u32 	%r349, [%rd81+4];
$L__BB0_213:
	mul.wide.s32 	%rd82, %r180, 4;
	add.s64 	%rd83, %rd5, %rd82;
	ld.global.u32 	%r350, [%rd83];
	setp.lt.s32 	%p111, %r350, %r349;
	mov.u32 	%r346, %r46;
	mov.u32 	%r347, %r4;
	mov.u32 	%r348, %r3;
	@%p111 bra 	$L__BB0_35;
$L__BB0_214:
	setp.ge.u32 	%p112, %r48, %r202;
	@%p112 bra 	$L__BB0_219;
	add.s32 	%r184, %r175, %r48;
	setp.eq.s32 	%p113, %r184, %r7;
	@%p113 bra 	$L__BB0_219;
	setp.eq.s32 	%p114, %r184, %r10;
	mul.wide.s32 	%rd84, %r184, 4;
	add.s64 	%rd26, %rd5, %rd84;
	mov.u32 	%r349, %r201;
	@%p114 bra 	$L__BB0_218;
	ld.global.u32 	%r349, [%rd26+4];
$L__BB0_218:
	ld.global.u32 	%r350, [%rd26];
	setp.lt.s32 	%p115, %r350, %r349;
	mov.u32 	%r346, %r46;
	mov.u32 	%r347, %r4;
	mov.u32 	%r348, %r48;
	@%p115 bra 	$L__BB0_35;
$L__BB0_219:
	setp.ge.u32 	%p116, %r50, %r202;
	@%p116 bra 	$L__BB0_235;
	mad.lo.s32 	%r188, %r50, %r202, %r161;
	setp.ge.u32 	%p117, %r47, %r202;
	@%p117 bra 	$L__BB0_225;
	add.s32 	%r189, %r188, %r47;
	setp.eq.s32 	%p118, %r189, %r7;
	@%p118 bra 	$L__BB0_225;
	setp.eq.s32 	%p119, %r189, %r10;
	add.s32 	%r222, %r188, %r3;
	mul.wide.s32 	%rd85, %r222, 4;
	add.s64 	%rd27, %rd5, %rd85;
	mov.u32 	%r349, %r201;
	@%p119 bra 	$L__BB0_224;
	ld.global.u32 	%r349, [%rd27];
$L__BB0_224:
	ld.global.u32 	%r350, [%rd27+-4];
	setp.lt.s32 	%p120, %r350, %r349;
	mov.u32 	%r346, %r46;
	mov.u32 	%r347, %r50;
	mov.u32 	%r348, %r47;
	@%p120 bra 	$L__BB0_35;
$L__BB0_225:
	setp.ge.u32 	%p121, %r3, %r202;
	@%p121 bra 	$L__BB0_230;
	add.s32 	%r193, %r188, %r3;
	setp.eq.s32 	%p122, %r188, %r6;
	@%p122 bra 	$L__BB0_230;
	setp.eq.s32 	%p123, %r193, %r10;
	mov.u32 	%r349, %r201;
	@%p123 bra 	$L__BB0_229;
	mul.wide.s32 	%rd86, %r193, 4;
	add.s64 	%rd87, %rd5, %rd86;
	ld.global.u32 	%r349, [%rd87+4];
$L__BB0_229:
	mul.wide.s32 	%rd88, %r193, 4;
	add.s64 	%rd89, %rd5, %rd88;
	ld.global.u32 	%r350, [%rd89];
	setp.lt.s32 	%p124, %r350, %r349;
	mov.u32 	%r346, %r46;
	mov.u32 	%r347, %r50;
	mov.u32 	%r348, %r3;
	@%p124 bra 	$L__BB0_35;
$L__BB0_230:
	setp.ge.u32 	%p125, %r48, %r202;
	@%p125 bra 	$L__BB0_235;
	add.s32 	%r197, %r188, %r48;
	setp.eq.s32 	%p126, %r197, %r7;
	@%p126 bra 	$L__BB0_235;
	setp.eq.s32 	%p127, %r197, %r10;
	mul.wide.s32 	%rd90, %r197, 4;
	add.s64 	%rd28, %rd5, %rd90;
	mov.u32 	%r349, %r201;
	@%p127 bra 	$L__BB0_234;
	ld.global.u32 	%r349, [%rd28+4];
$L__BB0_234:
	ld.global.u32 	%r350, [%rd28];
	setp.lt.s32 	%p128, %r350, %r349;
	mov.u32 	%r346, %r46;
	mov.u32 	%r347, %r50;
	mov.u32 	%r348, %r48;
	@%p128 bra 	$L__BB0_35;
$L__BB0_235:
	ret;

}
.func  (.param .b64 func_retval0) __internal_accurate_pow(
	.param .b64 __internal_accurate_pow_param_0
)
{
	.reg .pred 	%p<8>;
	.reg .b32 	%r<49>;
	.reg .b32 	%f<3>;
	.reg .b64 	%fd<109>;

	ld.param.f64 	%fd10, [__internal_accurate_pow_param_0];
	{
	.reg .b32 %temp; 
	mov.b64 	{%temp, %r46}, %fd10;
	}
	{
	.reg .b32 %temp; 
	mov.b64 	{%r45, %temp}, %fd10;
	}
	shr.u32 	%r47, %r46, 20;
	setp.gt.u32 	%p1, %r46, 1048575;
	@%p1 bra 	$L__BB1_2;
	mul.f64 	%fd11, %fd10, 0d4350000000000000;
	{
	.reg .b32 %temp; 
	mov.b64 	{%temp, %r46}, %fd11;
	}
	{
	.reg .b32 %temp; 
	mov.b64 	{%r45, %temp}, %fd11;
	}
	shr.u32 	%r16, %r46, 20;
	add.s32 	%r47, %r16, -54;
$L__BB1_2:
	add.s32 	%r48, %r47, -1023;
	and.b32  	%r17, %r46, -2146435073;
	or.b32  	%r18, %r17, 1072693248;
	mov.b64 	%fd107, {%r45, %r18};
	setp.lt.u32 	%p2, %r18, 1073127583;
	@%p2 bra 	$L__BB1_4;
	{
	.reg .b32 %temp; 
	mov.b64 	{%r19, %temp}, %fd107;
	}
	{
	.reg .b32 %temp; 
	mov.b64 	{%temp, %r20}, %fd107;
	}
	add.s32 	%r21, %r20, -1048576;
	mov.b64 	%fd107, {%r19, %r21};
	add.s32 	%r48, %r47, -1022;
$L__BB1_4:
	add.f64 	%fd12, %fd107, 0dBFF0000000000000;
	add.f64 	%fd13, %fd107, 0d3FF0000000000000;
	rcp.approx.ftz.f64 	%fd14, %fd13;
	neg.f64 	%fd15, %fd13;
	fma.rn.f64 	%fd16, %fd15, %fd14, 0d3FF0000000000000;
	fma.rn.f64 	%fd17, %fd16, %fd16, %fd16;
	fma.rn.f64 	%fd18, %fd17, %fd14, %fd14;
	mul.f64 	%fd19, %fd12, %fd18;
	fma.rn.f64 	%fd20, %fd12, %fd18, %fd19;
	mul.f64 	%fd21, %fd20, %fd20;
	fma.rn.f64 	%fd22, %fd21, 0d3EB0F5FF7D2CAFE2, 0d3ED0F5D241AD3B5A;
	fma.rn.f64 	%fd23, %fd22, %fd21, 0d3EF3B20A75488A3F;
	fma.rn.f64 	%fd24, %fd23, %fd21, 0d3F1745CDE4FAECD5;
	fma.rn.f64 	%fd25, %fd24, %fd21, 0d3F3C71C7258A578B;
	fma.rn.f64 	%fd26, %fd25, %fd21, 0d3F6249249242B910;
	fma.rn.f64 	%fd27, %fd26, %fd21, 0d3F89999999999DFB;
	sub.f64 	%fd28, %fd12, %fd20;
	add.f64 	%fd29, %fd28, %fd28;
	neg.f64 	%fd30, %fd20;
	fma.rn.f64 	%fd31, %fd30, %fd12, %fd29;
	mul.f64 	%fd32, %fd18, %fd31;
	fma.rn.f64 	%fd33, %fd21, %fd27, 0d3FB5555555555555;
	mov.f64 	%fd34, 0d3FB5555555555555;
	sub.f64 	%fd35, %fd34, %fd33;
	fma.rn.f64 	%fd36, %fd21, %fd27, %fd35;
	add.f64 	%fd37, %fd36, 0dBC46A4CB00B9E7B0;
	add.f64 	%fd38, %fd33, %fd37;
	sub.f64 	%fd39, %fd33, %fd38;
	add.f64 	%fd40, %fd37, %fd39;
	mul.rn.f64 	%fd41, %fd20, %fd20;
	neg.f64 	%fd42, %fd41;
	fma.rn.f64 	%fd43, %fd20, %fd20, %fd42;
	{
	.reg .b32 %temp; 
	mov.b64 	{%r22, %temp}, %fd32;
	}
	{
	.reg .b32 %temp; 
	mov.b64 	{%temp, %r23}, %fd32;
	}
	add.s32 	%r24, %r23, 1048576;
	mov.b64 	%fd44, {%r22, %r24};
	fma.rn.f64 	%fd45, %fd20, %fd44, %fd43;
	mul.rn.f64 	%fd46, %fd41, %fd20;
	neg.f64 	%fd47, %fd46;
	fma.rn.f64 	%fd48, %fd41, %fd20, %fd47;
	fma.rn.f64 	%fd49, %fd41, %fd32, %fd48;
	fma.rn.f64 	%fd50, %fd45, %fd20, %fd49;
	mul.rn.f64 	%fd51, %fd38, %fd46;
	neg.f64 	%fd52, %fd51;
	fma.rn.f64 	%fd53, %fd38, %fd46, %fd52;
	fma.rn.f64 	%fd54, %fd38, %fd50, %fd53;
	fma.rn.f64 	%fd55, %fd40, %fd46, %fd54;
	add.f64 	%fd56, %fd51, %fd55;
	sub.f64 	%fd57, %fd51, %fd56;
	add.f64 	%fd58, %fd55, %fd57;
	add.f64 	%fd59, %fd20, %fd56;
	sub.f64 	%fd60, %fd20, %fd59;
	add.f64 	%fd61, %fd56, %fd60;
	add.f64 	%fd62, %fd58, %fd61;
	add.f64 	%fd63, %fd32, %fd62;
	add.f64 	%fd64, %fd59, %fd63;
	sub.f64 	%fd65, %fd59, %fd64;
	add.f64 	%fd66, %fd63, %fd65;
	xor.b32  	%r25, %r48, -2147483648;
	mov.b32 	%r26, 1127219200;
	mov.b64 	%fd67, {%r25, %r26};
	mov.b32 	%r27, -2147483648;
	mov.b64 	%fd68, {%r27, %r26};
	sub.f64 	%fd69, %fd67, %fd68;
	fma.rn.f64 	%fd70, %fd69, 0d3FE62E42FEFA39EF, %fd64;
	fma.rn.f64 	%fd71, %fd69, 0dBFE62E42FEFA39EF, %fd70;
	sub.f64 	%fd72, %fd71, %fd64;
	sub.f64 	%fd73, %fd66, %fd72;
	fma.rn.f64 	%fd74, %fd69, 0d3C7ABC9E3B39803F, %fd73;
	add.f64 	%fd75, %fd70, %fd74;
	sub.f64 	%fd76, %fd70, %fd75;
	add.f64 	%fd77, %fd74, %fd76;
	mov.f64 	%fd78, 0d4000000000000000;
	{
	.reg .b32 %temp; 
	mov.b64 	{%temp, %r28}, %fd78;
	}
	{
	.reg .b32 %temp; 
	mov.b64 	{%r29, %temp}, %fd78;
	}
	shl.b32 	%r30, %r28, 1;
	setp.gt.u32 	%p3, %r30, -33554433;
	and.b32  	%r31, %r28, -15728641;
	selp.b32 	%r32, %r31, %r28, %p3;
	mov.b64 	%fd79, {%r29, %r32};
	mul.rn.f64 	%fd80, %fd75, %fd79;
	neg.f64 	%fd81, %fd80;
	fma.rn.f64 	%fd82, %fd75, %fd79, %fd81;
	fma.rn.f64 	%fd83, %fd77, %fd79, %fd82;
	add.f64 	%fd4, %fd80, %fd83;
	sub.f64 	%fd84, %fd80, %fd4;
	add.f64 	%fd5, %fd83, %fd84;
	fma.rn.f64 	%fd85, %fd4, 0d3FF71547652B82FE, 0d4338000000000000;
	{
	.reg .b32 %temp; 
	mov.b64 	{%r13, %temp}, %fd85;
	}
	mov.f64 	%fd86, 0dC338000000000000;
	add.rn.f64 	%fd87, %fd85, %fd86;
	fma.rn.f64 	%fd88, %fd87, 0dBFE62E42FEFA39EF, %fd4;
	fma.rn.f64 	%fd89, %fd87, 0dBC7ABC9E3B39803F, %fd88;
	fma.rn.f64 	%fd90, %fd89, 0d3E5ADE1569CE2BDF, 0d3E928AF3FCA213EA;
	fma.rn.f64 	%fd91, %fd90, %fd89, 0d3EC71DEE62401315;
	fma.rn.f64 	%fd92, %fd91, %fd89, 0d3EFA01997C89EB71;
	fma.rn.f64 	%fd93, %fd92, %fd89, 0d3F2A01A014761F65;
	fma.rn.f64 	%fd94, %fd93, %fd89, 0d3F56C16C1852B7AF;
	fma.rn.f64 	%fd95, %fd94, %fd89, 0d3F81111111122322;
	fma.rn.f64 	%fd96, %fd95, %fd89, 0d3FA55555555502A1;
	fma.rn.f64 	%fd97, %fd96, %fd89, 0d3FC5555555555511;
	fma.rn.f64 	%fd98, %fd97, %fd89, 0d3FE000000000000B;
	fma.rn.f64 	%fd99, %fd98, %fd89, 0d3FF0000000000000;
	fma.rn.f64 	%fd100, %fd99, %fd89, 0d3FF0000000000000;
	{
	.reg .b32 %temp; 
	mov.b64 	{%r14, %temp}, %fd100;
	}
	{
	.reg .b32 %temp; 
	mov.b64 	{%temp, %r15}, %fd100;
	}
	shl.b32 	%r33, %r13, 20;
	add.s32 	%r34, %r33, %r15;
	mov.b64 	%fd108, {%r14, %r34};
	{
	.reg .b32 %temp; 
	mov.b64 	{%temp, %r35}, %fd4;
	}
	mov.b32 	%f2, %r35;
	abs.f32 	%f1, %f2;
	setp.lt.f32 	%p4, %f1, 0f4086232B;
	@%p4 bra 	$L__BB1_7;
	setp.lt.f64 	%p5, %fd4, 0d0000000000000000;
	add.f64 	%fd101, %fd4, 0d7FF0000000000000;
	selp.f64 	%fd108, 0d0000000000000000, %fd101, %p5;
	setp.geu.f32 	%p6, %f1, 0f40874800;
	@%p6 bra 	$L__BB1_7;
	shr.u32 	%r36, %r13, 31;
	add.s32 	%r37, %r13, %r36;
	shr.s32 	%r38, %r37, 1;
	shl.b32 	%r39, %r38, 20;
	add.s32 	%r40, %r15, %r39;
	mov.b64 	%fd102, {%r14, %r40};
	sub.s32 	%r41, %r13, %r38;
	shl.b32 	%r42, %r41, 20;
	add.s32 	%r43, %r42, 1072693248;
	mov.b32 	%r44, 0;
	mov.b64 	%fd103, {%r44, %r43};
	mul.f64 	%fd108, %fd103, %fd102;
$L__BB1_7:
	abs.f64 	%fd104, %fd108;
	setp.eq.f64 	%p7, %fd104, 0d7FF0000000000000;
	fma.rn.f64 	%fd105, %fd108, %fd5, %fd108;
	selp.f64 	%fd106, %fd108, %fd105, %p7;
	st.param.f64 	[func_retval0], %fd106;
	ret;

}


// ===== COMPILED SASS (sm_100) =====

	.target	sm_100

	.elftype	@"ET_EXEC"


//--------------------- .note.nv.tkinfo           --------------------------
	.section	.note.nv.tkinfo,"",@"SHT_NOTE"
	.sectionflags	@"SHF_NOTE_NV_TKINFO"
	.tkinfo
        /*0018*/ 	.word	0x00000002
        /*0030*/ 	.string	""
        /*0030*/ 	.string	"ptxas"
        /*0030*/ 	.string	"Cuda compilation tools, release 13.0, V13.0.88"
        /*0030*/ 	.string	"Build cuda_13.0.r13.0/compiler.36424714_0"
        /*0030*/ 	.string	"-arch sm_100 -m 64 "



//--------------------- .note.nv.cuinfo           --------------------------
	.section	.note.nv.cuinfo,"",@"SHT_NOTE"
	.sectionflags	@"SHF_NOTE_NV_CUINFO"
        /*0018*/ 	.short	0x0002
        /*001a*/ 	.short	0x0064
        /*001c*/ 	.short	0x0082
	.zero		2


//--------------------- .nv.info                  --------------------------
	.section	.nv.info,"",@"SHT_CUDA_INFO"
	.align	4


	//----- nvinfo : EIATTR_REGCOUNT
	.align		4
        /*0000*/ 	.byte	0x04, 0x2f
        /*0002*/ 	.short	(.L_4 - .L_3)
	.align		4
.L_3:
        /*0004*/ 	.word	index@(_Z15nearestNeighborP7ElementS0_PiS1_S1_Pfii)
        /*0008*/ 	.word	0x0000003b


	//----- nvinfo : EIATTR_FRAME_SIZE
	.align		4
.L_4:
        /*000c*/ 	.byte	0x04, 0x11
        /*000e*/ 	.short	(.L_6 - .L_5)
	.align		4
.L_5:
        /*0010*/ 	.word	index@($_Z15nearestNeighborP7ElementS0_PiS1_S1_Pfii$__internal_accurate_pow)
        /*0014*/ 	.word	0x00000008


	//----- nvinfo : EIATTR_FRAME_SIZE
	.align		4
.L_6:
        /*0018*/ 	.byte	0x04, 0x11
        /*001a*/ 	.short	(.L_8 - .L_7)
	.align		4
.L_7:
        /*001c*/ 	.word	index@($__internal_1_$__cuda_sm20_rcp_rn_f32_slowpath)
        /*0020*/ 	.word	0x00000008


	//----- nvinfo : EIATTR_FRAME_SIZE
	.align		4
.L_8:
        /*0024*/ 	.byte	0x04, 0x11
        /*0026*/ 	.short	(.L_10 - .L_9)
	.align		4
.L_9:
        /*0028*/ 	.word	index@($__internal_0_$__cuda_sm20_dsqrt_rn_f64_mediumpath_v1)
        /*002c*/ 	.word	0x00000008


	//----- nvinfo : EIATTR_FRAME_SIZE
	.align		4
.L_10:
        /*0030*/ 	.byte	0x04, 0x11
        /*0032*/ 	.short	(.L_12 - .L_11)
	.align		4
.L_11:
        /*0034*/ 	.word	index@(_Z15nearestNeighborP7ElementS0_PiS1_S1_Pfii)
        /*0038*/ 	.word	0x00000008


	//----- nvinfo : EIATTR_MIN_STACK_SIZE
	.align		4
.L_12:
        /*003c*/ 	.byte	0x04, 0x12
        /*003e*/ 	.short	(.L_14 - .L_13)
	.align		4
.L_13:
        /*0040*/ 	.word	index@(_Z15nearestNeighborP7ElementS0_PiS1_S1_Pfii)
        /*0044*/ 	.word	0x00000008
.L_14:


//--------------------- .nv.compat                --------------------------
	.section	.nv.compat,"",@"SHT_CUDA_COMPAT_INFO"
	.align	4
        /*0000*/ 	.byte	0x02, 0x09, 0x00, 0x00, 0x02, 0x02, 0x01, 0x00, 0x02, 0x05, 0x05, 0x00, 0x03, 0x07, 0x01, 0x01
        /*0010*/ 	.byte	0x02, 0x03, 0x00, 0x00, 0x02, 0x06, 0x01, 0x00, 0x04, 0x0b, 0x08, 0x00, 0x01, 0x00, 0x00, 0x00
        /*0020*/ 	.byte	0x00, 0x00, 0x00, 0x00


//--------------------- .nv.info._Z15nearestNeighborP7ElementS0_PiS1_S1_Pfii --------------------------
	.section	.nv.info._Z15nearestNeighborP7ElementS0_PiS1_S1_Pfii,"",@"SHT_CUDA_INFO"
	.sectionflags	@""
	.align	4


	//----- nvinfo : EIATTR_CUDA_API_VERSION
	.align		4
        /*0000*/ 	.byte	0x04, 0x37
        /*0002*/ 	.short	(.L_16 - .L_15)
.L_15:
        /*0004*/ 	.word	0x00000082


	//----- nvinfo : EIATTR_KPARAM_INFO
	.align		4
.L_16:
        /*0008*/ 	.byte	0x04, 0x17
        /*000a*/ 	.short	(.L_18 - .L_17)
.L_17:
        /*000c*/ 	.word	0x00000000
        /*0010*/ 	.short	0x0007
        /*0012*/ 	.short	0x0034
        /*0014*/ 	.byte	0x00, 0xf0, 0x11, 0x00


	//----- nvinfo : EIATTR_KPARAM_INFO
	.align		4
.L_18:
        /*0018*/ 	.byte	0x04, 0x17
        /*001a*/ 	.short	(.L_20 - .L_19)
.L_19:
        /*001c*/ 	.word	0x00000000
        /*0020*/ 	.short	0x0006
        /*0022*/ 	.short	0x0030
        /*0024*/ 	.byte	0x00, 0xf0, 0x11, 0x00


	//----- nvinfo : EIATTR_KPARAM_INFO
	.align		4
.L_20:
        /*0028*/ 	.byte	0x04, 0x17
        /*002a*/ 	.short	(.L_22 - .L_21)
.L_21:
        /*002c*/ 	.word	0x00000000
        /*0030*/ 	.short	0x0005
        /*0032*/ 	.short	0x0028
        /*0034*/ 	.byte	0x00, 0xf5, 0x21, 0x00


	//----- nvinfo : EIATTR_KPARAM_INFO
	.align		4
.L_22:
        /*0038*/ 	.byte	0x04, 0x17
        /*003a*/ 	.short	(.L_24 - .L_23)
.L_23:
        /*003c*/ 	.word	0x00000000
        /*0040*/ 	.short	0x0004
        /*0042*/ 	.short	0x0020
        /*0044*/ 	.byte	0x00, 0xf5, 0x21, 0x00


	//----- nvinfo : EIATTR_KPARAM_INFO
	.align		4
.L_24:
        /*0048*/ 	.byte	0x04, 0x17
        /*004a*/ 	.short	(.L_26 - .L_25)
.L_25:
        /*004c*/ 	.word	0x00000000
        /*0050*/ 	.short	0x0003
        /*0052*/ 	.short	0x0018
        /*0054*/ 	.byte	0x00, 0xf5, 0x21, 0x00


	//----- nvinfo : EIATTR_KPARAM_INFO
	.align		4
.L_26:
        /*0058*/ 	.byte	0x04, 0x17
        /*005a*/ 	.short	(.L_28 - .L_27)
.L_27:
        /*005c*/ 	.word	0x00000000
        /*0060*/ 	.short	0x0002
        /*0062*/ 	.short	0x0010
        /*0064*/ 	.byte	0x00, 0xf5, 0x21, 0x00


	//----- nvinfo : EIATTR_KPARAM_INFO
	.align		4
.L_28:
        /*0068*/ 	.byte	0x04, 0x17
        /*006a*/ 	.short	(.L_30 - .L_29)
.L_29:
        /*006c*/ 	.word	0x00000000
        /*0070*/ 	.short	0x0001
        /*0072*/ 	.short	0x0008
        /*0074*/ 	.byte	0x00, 0xf5, 0x21, 0x00


	//----- nvinfo : EIATTR_KPARAM_INFO
	.align		4
.L_30:
        /*0078*/ 	.byte	0x04, 0x17
        /*007a*/ 	.short	(.L_32 - .L_31)
.L_31:
        /*007c*/ 	.word	0x00000000
        /*0080*/ 	.short	0x0000
        /*0082*/ 	.short	0x0000
        /*0084*/ 	.byte	0x00, 0xf5, 0x21, 0x00


	//----- nvinfo : EIATTR_SPARSE_MMA_MASK
	.align		4
.L_32:
        /*0088*/ 	.byte	0x03, 0x50
        /*008a*/ 	.short	0x0000


	//----- nvinfo : EIATTR_MAXREG_COUNT
	.align		4
        /*008c*/ 	.byte	0x03, 0x1b
        /*008e*/ 	.short	0x00ff


	//----- nvinfo : EIATTR_NUM_BARRIERS
	.align		4
        /*0090*/ 	.byte	0x02, 0x4c
        /*0092*/ 	.byte	0x01
	.zero		1


	//----- nvinfo : EIATTR_EXTERNS
	.align		4
        /*0094*/ 	.byte	0x04, 0x0f
        /*0096*/ 	.short	(.L_34 - .L_33)


	//   ....[0]....
	.align		4
.L_33:
        /*0098*/ 	.word	index@(vprintf)


	//----- nvinfo : EIATTR_MERCURY_ISA_VERSION
	.align		4
.L_34:
        /*009c*/ 	.byte	0x03, 0x5f
        /*009e*/ 	.short	0x0101


	//----- nvinfo : EIATTR_VRC_CTA_INIT_COUNT
	.align		4
        /*00a0*/ 	.byte	0x02, 0x4a
	.zero		1
	.zero		1


	//----- nvinfo : EIATTR_SYSCALL_OFFSETS
	.align		4
        /*00a4*/ 	.byte	0x04, 0x46
        /*00a6*/ 	.short	(.L_36 - .L_35)


	//   ....[0]....
.L_35:
        /*00a8*/ 	.word	0x000034a0


	//   ....[1]....
        /*00ac*/ 	.word	0x00003650


	//   ....[2]....
        /*00b0*/ 	.word	0x000037f0


	//----- nvinfo : EIATTR_EXIT_INSTR_OFFSETS
	.align		4
.L_36:
        /*00b4*/ 	.byte	0x04, 0x1c
        /*00b6*/ 	.short	(.L_38 - .L_37)


	//   ....[0]....
.L_37:
        /*00b8*/ 	.word	0x000023f0


	//   ....[1]....
        /*00bc*/ 	.word	0x00002b00


	//   ....[2]....
        /*00c0*/ 	.word	0x00002d60


	//   ....[3]....
        /*00c4*/ 	.word	0x00002d90


	//   ....[4]....
        /*00c8*/ 	.word	0x00002e20


	//----- nvinfo : EIATTR_CRS_STACK_SIZE
	.align		4
.L_38:
        /*00cc*/ 	.byte	0x04, 0x1e
        /*00ce*/ 	.short	(.L_40 - .L_39)
.L_39:
        /*00d0*/ 	.word	0x00000000


	//----- nvinfo : EIATTR_CBANK_PARAM_SIZE
	.align		4
.L_40:
        /*00d4*/ 	.byte	0x03, 0x19
        /*00d6*/ 	.short	0x0038


	//----- nvinfo : EIATTR_PARAM_CBANK
	.align		4
        /*00d8*/ 	.byte	0x04, 0x0a
        /*00da*/ 	.short	(.L_42 - .L_41)
	.align		4
.L_41:
        /*00dc*/ 	.word	index@(.nv.constant0._Z15nearestNeighborP7ElementS0_PiS1_S1_Pfii)
        /*00e0*/ 	.short	0x0380
        /*00e2*/ 	.short	0x0038


	//----- nvinfo : EIATTR_SW_WAR
	.align		4
.L_42:
        /*00e4*/ 	.byte	0x04, 0x36
        /*00e6*/ 	.short	(.L_44 - .L_43)
.L_43:
        /*00e8*/ 	.word	0x00000008
.L_44:


//--------------------- .nv.callgraph             --------------------------
	.section	.nv.callgraph,"",@"SHT_CUDA_CALLGRAPH"
	.align	4
	.sectionentsize	8
	.align		4
        /*0000*/ 	.word	0x00000000
	.align		4
        /*0004*/ 	.word	0xffffffff
	.align		4
        /*0008*/ 	.word	index@(_Z15nearestNeighborP7ElementS0_PiS1_S1_Pfii)
	.align		4
        /*000c*/ 	.word	index@(vprintf)
	.align		4
        /*0010*/ 	.word	0x00000000
	.align		4
        /*0014*/ 	.word	0xfffffffe
	.align		4
        /*0018*/ 	.word	0x00000000
	.align		4
        /*001c*/ 	.word	0xfffffffd
	.align		4
        /*0020*/ 	.word	0x00000000
	.align		4
        /*0024*/ 	.word	0xfffffffc


//--------------------- .nv.constant4             --------------------------
	.section	.nv.constant4,"a",@progbits
	.align	8
	.align		8
.nv.constant4:
        /*0000*/ 	.dword	vprintf
	.align		8
        /*0008*/ 	.dword	$str
	.align		8
        /*0010*/ 	.dword	$str$1
	.align		8
        /*0018*/ 	.dword	$str$2


//--------------------- .text._Z15nearestNeighborP7ElementS0_PiS1_S1_Pfii --------------------------
	.section	.text._Z15nearestNeighborP7ElementS0_PiS1_S1_Pfii,"ax",@progbits
	.align	128
        .global         _Z15nearestNeighborP7ElementS0_PiS1_S1_Pfii
        .type           _Z15nearestNeighborP7ElementS0_PiS1_S1_Pfii,@function
        .size           _Z15nearestNeighborP7ElementS0_PiS1_S1_Pfii,(.L_x_97 - _Z15nearestNeighborP7ElementS0_PiS1_S1_Pfii)
        .other          _Z15nearestNeighborP7ElementS0_PiS1_S1_Pfii,@"STO_CUDA_ENTRY STV_DEFAULT"
_Z15nearestNeighborP7ElementS0_PiS1_S1_Pfii:
.text._Z15nearestNeighborP7ElementS0_PiS1_S1_Pfii:
[----:B------:R-:W0:Y:S08]  /*0000*/  LDC R1, c[0x0][0x37c] ;  /* 0x0000df00ff017b82 */ /* 0x000e300000000800 */
[----:B------:R-:W-:Y:S01]  /*0010*/  S2UR UR40, SR_CTAID.Y ;  /* 0x00000000002879c3 */ /* 0x000fe20000002600 */
[----:B------:R-:W1:Y:S01]  /*0020*/  LDCU UR44, c[0x0][0x2fc] ;  /* 0x00005f80ff2c77ac */ /* 0x000e620008000800 */
[----:B0-----:R-:W-:Y:S01]  /*0030*/  VIADD R1, R1, 0xfffffff8 ;  /* 0xfffffff801017836 */ /* 0x001fe20000000000 */
[----:B------:R-:W0:Y:S05]  /*0040*/  LDCU UR13, c[0x0][0x360] ;  /* 0x00006c00ff0d77ac */ /* 0x000e2a0008000800 */
[----:B------:R-:W2:Y:S01]  /*0050*/  S2UR UR41, SR_CTAID.Z ;  /* 0x00000000002979c3 */ /* 0x000ea20000002700 */
[----:B------:R-:W0:Y:S01]  /*0060*/  LDCU UR14, c[0x0][0x364] ;  /* 0x00006c80ff0e77ac */ /* 0x000e220008000800 */
[----:B------:R-:W3:Y:S06]  /*0070*/  LDCU UR9, c[0x0][0x370] ;  /* 0x00006e00ff0977ac */ /* 0x000eec0008000800 */
[----:B------:R-:W4:Y:S01]  /*0080*/  LDC R0, c[0x0][0x3b4] ;  /* 0x0000ed00ff007b82 */ /* 0x000f220000000800 */
[----:B------:R-:W2:Y:S01]  /*0090*/  LDCU UR8, c[0x0][0x374] ;  /* 0x00006e80ff0877ac */ /* 0x000ea20008000800 */
[----:B------:R-:W5:Y:S06]  /*00a0*/  LDCU.128 UR4, c[0x0][0x390] ;  /* 0x00007200ff0477ac */ /* 0x000f6c0008000c00 */
[----:B------:R-:W1:Y:S01]  /*00b0*/  S2UR UR42, SR_CTAID.X ;  /* 0x00000000002a79c3 */ /* 0x000e620000002500 */
[----:B------:R-:W0:Y:S01]  /*00c0*/  LDCU.64 UR36, c[0x0][0x358] ;  /* 0x00006b00ff2477ac */ /* 0x000e220008000a00 */
[----:B--2---:R-:W-:-:S04]  /*00d0*/  UIMAD UR8, UR41, UR8, UR40 ;  /* 0x00000008290872a4 */ /* 0x004fc8000f8e0228 */
[----:B---3--:R-:W-:Y:S01]  /*00e0*/  UIMAD UR9, UR8, UR9, URZ ;  /* 0x00000009080972a4 */ /* 0x008fe2000f8e02ff */
[----:B----4-:R-:W-:-:S04]  /*00f0*/  IMAD R5, R0, R0, RZ ;  /* 0x0000000000057224 */ /* 0x010fc800078e02ff */
[----:B------:R-:W-:Y:S01]  /*0100*/  IMAD R3, R5, R0, -0x1 ;  /* 0xffffffff05037424 */ /* 0x000fe200078e0200 */
[----:B-1----:R-:W-:-:S04]  /*0110*/  UIADD3 UR12, UPT, UPT, UR9, UR42, URZ ;  /* 0x0000002a090c7290 */ /* 0x002fc8000fffe0ff */
[----:B-----5:R-:W-:Y:S02]  /*0120*/  UIMAD.WIDE UR10, UR12, 0x4, UR6 ;  /* 0x000000040c0a78a5 */ /* 0x020fe4000f8e0206 */
[----:B------:R-:W-:Y:S01]  /*0130*/  ISETP.NE.AND P0, PT, R3, UR12, PT ;  /* 0x0000000c03007c0c */ /* 0x000fe2000bf05270 */
[----:B------:R-:W-:-:S03]  /*0140*/  UIMAD.WIDE UR4, UR12, 0x4, UR4 ;  /* 0x000000040c0478a5 */ /* 0x000fc6000f8e0204 */
[----:B------:R-:W-:Y:S02]  /*0150*/  IMAD.U32 R8, RZ, RZ, UR10 ;  /* 0x0000000aff087e24 */ /* 0x000fe4000f8e00ff */
[----:B------:R-:W-:-:S05]  /*0160*/  IMAD.U32 R9, RZ, RZ, UR11 ;  /* 0x0000000bff097e24 */ /* 0x000fca000f8e00ff */
[----:B0-----:R-:W2:Y:S04]  /*0170*/  LDG.E R12, desc[UR36][R8.64] ;  /* 0x00000024080c7981 */ /* 0x001ea8000c1e1900 */
[----:B------:R-:W3:Y:S01]  /*0180*/  @P0 LDG.E R14, desc[UR36][R8.64+0x4] ;  /* 0x00000424080e0981 */ /* 0x000ee2000c1e1900 */
[----:B------:R-:W-:Y:S02]  /*0190*/  IMAD.U32 R6, RZ, RZ, UR4 ;  /* 0x00000004ff067e24 */ /* 0x000fe4000f8e00ff */
[----:B------:R-:W-:-:S05]  /*01a0*/  IMAD.U32 R7, RZ, RZ, UR5 ;  /* 0x00000005ff077e24 */ /* 0x000fca000f8e00ff */
[----:B------:R-:W4:Y:S04]  /*01b0*/  @P0 LDG.E R2, desc[UR36][R6.64+0x4] ;  /* 0x0000042406020981 */ /* 0x000f28000c1e1900 */
[----:B------:R-:W5:Y:S01]  /*01c0*/  LDG.E R4, desc[UR36][R6.64] ;  /* 0x0000002406047981 */ /* 0x000f62000c1e1900 */
[----:B------:R-:W0:Y:S01]  /*01d0*/  LDCU UR11, c[0x0][0x3b0] ;  /* 0x00007600ff0b77ac */ /* 0x000e220008000800 */
[----:B------:R-:W1:Y:S01]  /*01e0*/  S2R R10, SR_TID.Z ;  /* 0x00000000000a7919 */ /* 0x000e620000002300 */
[----:B------:R-:W0:Y:S01]  /*01f0*/  LDCU UR43, c[0x0][0x2f8] ;  /* 0x00005f00ff2b77ac */ /* 0x000e220008000800 */
[----:B------:R-:W1:Y:S01]  /*0200*/  S2R R11, SR_TID.Y ;  /* 0x00000000000b7919 */ /* 0x000e620000002200 */
[----:B------:R-:W5:Y:S01]  /*0210*/  S2R R13, SR_TID.X ;  /* 0x00000000000d7919 */ /* 0x000f620000002100 */
[----:B------:R-:W-:Y:S01]  /*0220*/  R2UR UR5, R1 ;  /* 0x00000000010572ca */ /* 0x000fe200000e0000 */
[----:B0-----:R-:W-:Y:S01]  /*0230*/  UMOV UR8, UR11 ;  /* 0x0000000b00087c82 */ /* 0x001fe20008000000 */
[----:B------:R-:W0:Y:S11]  /*0240*/  LDCU UR4, c[0x0][0x368] ;  /* 0x00006d00ff0477ac */ /* 0x000e360008000800 */
[----:B------:R-:W-:-:S04]  /*0250*/  UIADD3 UR43, UP0, UPT, UR5, UR43, URZ ;  /* 0x0000002b052b7290 */ /* 0x000fc8000ff1e0ff */
[----:B------:R-:W-:Y:S01]  /*0260*/  UIADD3.X UR44, UPT, UPT, URZ, UR44, URZ, UP0, !UPT ;  /* 0x0000002cff2c7290 */ /* 0x000fe200087fe4ff */
[----:B------:R-:W-:Y:S01]  /*0270*/  UMOV UR38, UR11 ;  /* 0x0000000b00267c82 */ /* 0x000fe20008000000 */
[----:B------:R-:W-:-:S04]  /*0280*/  UIMAD UR39, UR13, UR14, URZ ;  /* 0x0000000e0d2772a4 */ /* 0x000fc8000f8e02ff */
[----:B0-----:R-:W-:Y:S01]  /*0290*/  UIMAD UR39, UR39, UR4, URZ ;  /* 0x00000004272772a4 */ /* 0x001fe2000f8e02ff */
[----:B--2---:R-:W-:Y:S02]  /*02a0*/  R2UR UR10, R12 ;  /* 0x000000000c0a72ca */ /* 0x004fe400000e0000 */
[----:B---3--:R-:W-:-:S13]  /*02b0*/  @P0 R2UR UR8, R14 ;  /* 0x000000000e0802ca */ /* 0x008fda00000e0000 */
[----:B------:R-:W-:Y:S01]  /*02c0*/  UISETP.GT.AND UP0, UPT, UR8, UR10, UPT ;  /* 0x0000000a0800728c */ /* 0x000fe2000bf04270 */
[----:B----4-:R-:W-:Y:S01]  /*02d0*/  @P0 R2UR UR38, R2 ;  /* 0x00000000022602ca */ /* 0x010fe200000e0000 */
[----:B-1----:R-:W-:Y:S02]  /*02e0*/  IMAD R2, R10, UR14, R11 ;  /* 0x0000000e0a027c24 */ /* 0x002fe4000f8e020b */
[----:B-----5:R-:W-:-:S04]  /*02f0*/  IMAD.IADD R7, R4, 0x1, R13 ;  /* 0x0000000104077824 */ /* 0x020fc800078e020d */
[----:B------:R-:W-:Y:S01]  /*0300*/  IMAD R2, R2, UR13, R7 ;  /* 0x0000000d02027c24 */ /* 0x000fe2000f8e0207 */
[----:B------:R-:W-:Y:S07]  /*0310*/  BRA.U !UP0, `(.L_x_0) ;  /* 0x0000000908d47547 */ /* 0x000fee000b800000 */
[----:B------:R-:W-:Y:S01]  /*0320*/  UIADD3 UR11, UPT, UPT, -UR10, UR8, URZ ;  /* 0x000000080a0b7290 */ /* 0x000fe2000fffe1ff */
[----:B------:R-:W-:-:S11]  /*0330*/  UMOV UR4, URZ ;  /* 0x000000ff00047c82 */ /* 0x000fd60008000000 */
.L_x_18:
[----:B------:R-:W0:Y:S01]  /*0340*/  S2UR UR9, SR_CgaCtaId ;  /* 0x00000000000979c3 */ /* 0x000e220000008800 */
[----:B------:R-:W-:Y:S01]  /*0350*/  UIMAD UR14, UR4, 0x1400, URZ ;  /* 0x00001400040e78a4 */ /* 0x000fe2000f8e02ff */
[----:B------:R-:W-:Y:S01]  /*0360*/  UMOV UR5, 0x400 ;  /* 0x0000040000057882 */ /* 0x000fe20000000000 */
[----:B------:R-:W1:Y:S02]  /*0370*/  LDCU.64 UR12, c[0x0][0x388] ;  /* 0x00007100ff0c77ac */ /* 0x000e640008000a00 */
[----:B------:R-:W-:Y:S02]  /*0380*/  UIADD3 UR15, UPT, UPT, UR10, UR14, URZ ;  /* 0x0000000e0a0f7290 */ /* 0x000fe4000fffe0ff */
[----:B0-----:R-:W-:-:S03]  /*0390*/  ULEA UR9, UR9, UR5, 0x18 ;  /* 0x0000000509097291 */ /* 0x001fc6000f8ec0ff */
[----:B-1----:R-:W-:-:S09]  /*03a0*/  UMOV UR5, URZ ;  /* 0x000000ff00057c82 */ /* 0x002fd20008000000 */
.L_x_1:
[----:B------:R-:W-:-:S04]  /*03b0*/  UIADD3 UR6, UPT, UPT, UR15, UR5, URZ ;  /* 0x000000050f067290 */ /* 0x000fc8000fffe0ff */
[----:B------:R-:W-:-:S06]  /*03c0*/  UIMAD.WIDE UR6, UR6, 0xc, UR12 ;  /* 0x0000000c060678a5 */ /* 0x000fcc000f8e020c */
[----:B------:R-:W-:Y:S02]  /*03d0*/  IMAD.U32 R4, RZ, RZ, UR6 ;  /* 0x00000006ff047e24 */ /* 0x000fe4000f8e00ff */
[----:B------:R-:W-:-:S05]  /*03e0*/  IMAD.U32 R5, RZ, RZ, UR7 ;  /* 0x00000007ff057e24 */ /* 0x000fca000f8e00ff */
[----:B------:R-:W2:Y:S04]  /*03f0*/  LDG.E R6, desc[UR36][R4.64] ;  /* 0x0000002404067981 */ /* 0x000ea8000c1e1900 */
[----:B------:R-:W3:Y:S04]  /*0400*/  LDG.E R0, desc[UR36][R4.64+0x4] ;  /* 0x0000042404007981 */ /* 0x000ee8000c1e1900 */
[----:B------:R-:W4:Y:S01]  /*0410*/  LDG.E R3, desc[UR36][R4.64+0x8] ;  /* 0x0000082404037981 */ /* 0x000f22000c1e1900 */
[----:B------:R-:W-:-:S09]  /*0420*/  UIMAD UR6, UR5, 0xc, UR9 ;  /* 0x0000000c050678a4 */ /* 0x000fd2000f8e0209 */
[----:B--2---:R0:W-:Y:S04]  /*0430*/  STS [UR6], R6 ;  /* 0x00000006ff007988 */ /* 0x0041e80008000806 */
[----:B---3--:R0:W-:Y:S04]  /*0440*/  STS [UR6+0x4], R0 ;  /* 0x00000400ff007988 */ /* 0x0081e80008000806 */
[----:B----4-:R0:W-:Y:S01]  /*0450*/  STS [UR6+0x8], R3 ;  /* 0x00000803ff007988 */ /* 0x0101e20008000806 */
[----:B------:R-:W-:-:S04]  /*0460*/  UIADD3 UR6, UPT, UPT, UR5, 0x1, URZ ;  /* 0x0000000105067890 */ /* 0x000fc8000fffe0ff */
[----:B------:R-:W-:-:S04]  /*0470*/  UISETP.GE.AND UP0, UPT, UR6, UR8, UPT ;  /* 0x000000080600728c */ /* 0x000fc8000bf06270 */
[----:B------:R-:W-:-:S03]  /*0480*/  UISETP.LT.U32.OR UP0, UPT, UR5, 0x13ff, !UP0 ;  /* 0x000013ff0500788c */ /* 0x000fc6000c701470 */
[----:B------:R-:W-:-:S06]  /*0490*/  UMOV UR5, UR6 ;  /* 0x0000000600057c82 */ /* 0x000fcc0008000000 */
[----:B0-----:R-:W-:Y:S05]  /*04a0*/  BRA.U UP0, `(.L_x_1) ;  /* 0xfffffffd00c07547 */ /* 0x001fea000b83ffff */
[----:B------:R-:W-:Y:S01]  /*04b0*/  BAR.SYNC.DEFER_BLOCKING 0x0 ;  /* 0x0000000000007b1d */ /* 0x000fe20000010000 */
[----:B------:R-:W-:-:S05]  /*04c0*/  ISETP.GE.AND P0, PT, R2, UR38, PT ;  /* 0x0000002602007c0c */ /* 0x000fca000bf06270 */
[----:B------:R-:W-:Y:S08]  /*04d0*/  BSSY.RECONVERGENT B0, `(.L_x_2) ;  /* 0x0000097000007945 */ /* 0x000ff00003800200 */
[----:B------:R-:W-:Y:S05]  /*04e0*/  @P0 BRA `(.L_x_3) ;  /* 0x0000000800540947 */ /* 0x000fea0003800000 */
[----:B------:R-:W-:Y:S02]  /*04f0*/  UISETP.GE.AND UP0, UPT, UR14, UR11, UPT ;  /* 0x0000000b0e00728c */ /* 0x000fe4000bf06270 */
[----:B------:R-:W-:Y:S01]  /*0500*/  MOV R3, UR14 ;  /* 0x0000000e00037c02 */ /* 0x000fe20008000f00 */
[----:B------:R-:W-:Y:S01]  /*0510*/  UIMAD UR5, UR4, 0xf000, UR9 ;  /* 0x0000f000040578a4 */ /* 0x000fe2000f8e0209 */
[----:B------:R-:W-:Y:S02]  /*0520*/  IMAD.MOV.U32 R0, RZ, RZ, R2 ;  /* 0x000000ffff007224 */ /* 0x000fe400078e0002 */
[----:B------:R-:W-:Y:S01]  /*0530*/  PLOP3.LUT P0, PT, PT, PT, UP0, 0x80, 0x8 ;  /* 0x000000000008781c */ /* 0x000fe20003f0f008 */
[----:B------:R-:W-:Y:S02]  /*0540*/  VIADD R3, R3, 0x1 ;  /* 0x0000000103037836 */ /* 0x000fe40000000000 */
[----:B------:R-:W-:Y:S01]  /*0550*/  IMAD.U32 R4, RZ, RZ, UR5 ;  /* 0x00000005ff047e24 */ /* 0x000fe2000f8e00ff */
[----:B------:R-:W-:-:S03]  /*0560*/  ISETP.EQ.OR P0, PT, RZ, UR4, !P0 ;  /* 0x00000004ff007c0c */ /* 0x000fc6000c702670 */
[----:B------:R-:W-:-:S10]  /*0570*/  VIADD R4, R4, 0x4 ;  /* 0x0000000404047836 */ /* 0x000fd40000000000 */
.L_x_17:
[----:B------:R-:W-:Y:S01]  /*0580*/  IMAD.MOV.U32 R5, RZ, RZ, 0x40000000 ;  /* 0x40000000ff057424 */ /* 0x000fe200078e00ff */
[----:B------:R-:W-:Y:S06]  /*0590*/  @!P0 BRA `(.L_x_4) ;  /* 0x0000000800048947 */ /* 0x000fec0003800000 */
[----:B------:R-:W0:Y:S02]  /*05a0*/  LDC.64 R10, c[0x0][0x380] ;  /* 0x0000e000ff0a7b82 */ /* 0x000e240000000a00 */
[----:B0-----:R-:W-:-:S05]  /*05b0*/  IMAD.WIDE R10, R0, 0xc, R10 ;  /* 0x0000000c000a7825 */ /* 0x001fca00078e020a */
[----:B------:R0:W5:Y:S04]  /*05c0*/  LDG.E R6, desc[UR36][R10.64] ;  /* 0x000000240a067981 */ /* 0x000168000c1e1900 */
[----:B------:R0:W5:Y:S04]  /*05d0*/  LDG.E R7, desc[UR36][R10.64+0x4] ;  /* 0x000004240a077981 */ /* 0x000168000c1e1900 */
[----:B------:R0:W5:Y:S01]  /*05e0*/  LDG.E R8, desc[UR36][R10.64+0x8] ;  /* 0x000008240a087981 */ /* 0x000162000c1e1900 */
[----:B------:R-:W-:Y:S02]  /*05f0*/  IMAD.MOV.U32 R5, RZ, RZ, 0x40000000 ;  /* 0x40000000ff057424 */ /* 0x000fe400078e00ff */
[----:B------:R-:W-:-:S02]  /*0600*/  IMAD.MOV.U32 R9, RZ, RZ, R4 ;  /* 0x000000ffff097224 */ /* 0x000fc400078e0004 */
[----:B------:R-:W-:-:S07]  /*0610*/  IMAD.MOV.U32 R16, RZ, RZ, R3 ;  /* 0x000000ffff107224 */ /* 0x000fce00078e0003 */
.L_x_16:
[----:B------:R-:W1:Y:S01]  /*0620*/  LDS R19, [R9+-0x4] ;  /* 0xfffffc0009137984 */ /* 0x000e620000000800 */
[----:B------:R-:W-:Y:S01]  /*0630*/  BSSY.RECONVERGENT B1, `(.L_x_5) ;  /* 0x0000007000017945 */ /* 0x000fe20003800200 */
[----:B------:R-:W-:Y:S01]  /*0640*/  MOV R52, 0x6a0 ;  /* 0x000006a000347802 */ /* 0x000fe20000000f00 */
[----:B-1---5:R-:W-:-:S04]  /*0650*/  FADD R19, R6, -R19 ;  /* 0x8000001306137221 */ /* 0x022fc80000000000 */
[----:B------:R-:W1:Y:S02]  /*0660*/  F2F.F64.F32 R24, R19 ;  /* 0x0000001300187310 */ /* 0x000e640000201800 */
[----:B-1----:R-:W-:-:S10]  /*0670*/  DADD R12, -RZ, |R24| ;  /* 0x00000000ff0c7229 */ /* 0x002fd40000000518 */
[----:B------:R-:W-:-:S07]  /*0680*/  MOV R53, R13 ;  /* 0x0000000d00357202 */ /* 0x000fce0000000f00 */
[----:B0-----:R-:W-:Y:S05]  /*0690*/  CALL.REL.NOINC `($_Z15nearestNeighborP7ElementS0_PiS1_S1_Pfii$__internal_accurate_pow) ;  /* 0x0000004400bc7944 */ /* 0x001fea0003c00000 */
[----:B------:R-:W-:Y:S05]  /*06a0*/  BSYNC.RECONVERGENT B1 ;  /* 0x0000000000017941 */ /* 0x000fea0003800200 */
.L_x_5:
[----:B------:R-:W0:Y:S01]  /*06b0*/  LDS R12, [R9] ;  /* 0x00000000090c7984 */ /* 0x000e220000000800 */
[C---:B------:R-:W-:Y:S01]  /*06c0*/  FSETP.NEU.AND P1, PT, R19.reuse, RZ, PT ;  /* 0x000000ff1300720b */ /* 0x040fe20003f2d000 */
[----:B------:R-:W-:Y:S01]  /*06d0*/  BSSY.RECONVERGENT B1, `(.L_x_6) ;  /* 0x0000012000017945 */ /* 0x000fe20003800200 */
[----:B------:R-:W-:Y:S02]  /*06e0*/  FSETP.NEU.AND P3, PT, R19, 1, PT ;  /* 0x3f8000001300780b */ /* 0x000fe40003f6d000 */
[----:B------:R-:W-:Y:S02]  /*06f0*/  FSEL R14, R11, RZ, P1 ;  /* 0x000000ff0b0e7208 */ /* 0x000fe40000800000 */
[----:B------:R-:W-:Y:S01]  /*0700*/  FSEL R15, R10, RZ, P1 ;  /* 0x000000ff0a0f7208 */ /* 0x000fe20000800000 */
[----:B0-----:R-:W-:Y:S01]  /*0710*/  FADD R17, R7, -R12 ;  /* 0x8000000c07117221 */ /* 0x001fe20000000000 */
[----:B------:R-:W-:-:S03]  /*0720*/  DADD R12, R24, 2 ;  /* 0x40000000180c7429 */ /* 0x000fc60000000000 */
[----:B------:R-:W0:Y:S07]  /*0730*/  F2F.F64.F32 R22, R17 ;  /* 0x0000001100167310 */ /* 0x000e2e0000201800 */
[----:B------:R-:W-:-:S04]  /*0740*/  LOP3.LUT R12, R13, 0x7ff00000, RZ, 0xc0, !PT ;  /* 0x7ff000000d0c7812 */ /* 0x000fc800078ec0ff */
[----:B------:R-:W-:Y:S01]  /*0750*/  ISETP.NE.AND P2, PT, R12, 0x7ff00000, PT ;  /* 0x7ff000000c00780c */ /* 0x000fe20003f45270 */
[----:B0-----:R-:W-:-:S10]  /*0760*/  DADD R52, -RZ, |R22| ;  /* 0x00000000ff347229 */ /* 0x001fd40000000516 */
[----:B------:R-:W-:Y:S02]  /*0770*/  IMAD.MOV.U32 R12, RZ, RZ, R52 ;  /* 0x000000ffff0c7224 */ /* 0x000fe400078e0034 */
[----:B------:R-:W-:Y:S05]  /*0780*/  @P2 BRA `(.L_x_7) ;  /* 0x0000000000182947 */ /* 0x000fea0003800000 */
[----:B------:R-:W-:-:S13]  /*0790*/  FSETP.NAN.AND P1, PT, R19, R19, PT ;  /* 0x000000131300720b */ /* 0x000fda0003f28000 */
[----:B------:R-:W-:Y:S01]  /*07a0*/  @P1 DADD R14, R24, 2 ;  /* 0x40000000180e1429 */ /* 0x000fe20000000000 */
[----:B------:R-:W-:Y:S10]  /*07b0*/  @P1 BRA `(.L_x_7) ;  /* 0x00000000000c1947 */ /* 0x000ff40003800000 */
[----:B------:R-:W-:-:S14]  /*07c0*/  DSETP.NEU.AND P1, PT, |R24|, +INF , PT ;  /* 0x7ff000001800742a */ /* 0x000fdc0003f2d200 */
[----:B------:R-:W-:Y:S02]  /*07d0*/  @!P1 IMAD.MOV.U32 R14, RZ, RZ, 0x0 ;  /* 0x00000000ff0e9424 */ /* 0x000fe400078e00ff */
[----:B------:R-:W-:-:S07]  /*07e0*/  @!P1 IMAD.MOV.U32 R15, RZ, RZ, 0x7ff00000 ;  /* 0x7ff00000ff0f9424 */ /* 0x000fce00078e00ff */
.L_x_7:
[----:B------:R-:W-:Y:S05]  /*07f0*/  BSYNC.RECONVERGENT B1 ;  /* 0x0000000000017941 */ /* 0x000fea0003800200 */
.L_x_6:
[----:B------:R-:W-:Y:S01]  /*0800*/  BSSY.RECONVERGENT B1, `(.L_x_8) ;  /* 0x0000005000017945 */ /* 0x000fe20003800200 */
[----:B------:R-:W-:Y:S02]  /*0810*/  FSEL R26, R14, RZ, P3 ;  /* 0x000000ff0e1a7208 */ /* 0x000fe40001800000 */
[----:B------:R-:W-:Y:S02]  /*0820*/  FSEL R27, R15, 1.875, P3 ;  /* 0x3ff000000f1b7808 */ /* 0x000fe40001800000 */
[----:B------:R-:W-:-:S07]  /*0830*/  MOV R52, 0x850 ;  /* 0x0000085000347802 */ /* 0x000fce0000000f00 */
[----:B------:R-:W-:Y:S05]  /*0840*/  CALL.REL.NOINC `($_Z15nearestNeighborP7ElementS0_PiS1_S1_Pfii$__internal_accurate_pow) ;  /* 0x0000004400507944 */ /* 0x000fea0003c00000 */
[----:B------:R-:W-:Y:S05]  /*0850*/  BSYNC.RECONVERGENT B1 ;  /* 0x0000000000017941 */ /* 0x000fea0003800200 */
.L_x_8:
[----:B------:R-:W0:Y:S01]  /*0860*/  LDS R19, [R9+0x4] ;  /* 0x0000040009137984 */ /* 0x000e220000000800 */
[----:B------:R-:W-:Y:S01]  /*0870*/  DADD R12, R22, 2 ;  /* 0x40000000160c7429 */ /* 0x000fe20000000000 */
[C---:B------:R-:W-:Y:S01]  /*0880*/  FSETP.NEU.AND P1, PT, R17.reuse, RZ, PT ;  /* 0x000000ff1100720b */ /* 0x040fe20003f2d000 */
[----:B------:R-:W-:Y:S01]  /*0890*/  BSSY.RECONVERGENT B1, `(.L_x_9) ;  /* 0x0000010000017945 */ /* 0x000fe20003800200 */
[----:B------:R-:W-:-:S07]  /*08a0*/  FSETP.NEU.AND P3, PT, R17, 1, PT ;  /* 0x3f8000001100780b */ /* 0x000fce0003f6d000 */
[----:B------:R-:W-:Y:S02]  /*08b0*/  LOP3.LUT R12, R13, 0x7ff00000, RZ, 0xc0, !PT ;  /* 0x7ff000000d0c7812 */ /* 0x000fe400078ec0ff */
[----:B------:R-:W-:Y:S02]  /*08c0*/  FSEL R13, R10, RZ, P1 ;  /* 0x000000ff0a0d7208 */ /* 0x000fe40000800000 */
[----:B------:R-:W-:Y:S02]  /*08d0*/  ISETP.NE.AND P2, PT, R12, 0x7ff00000, PT ;  /* 0x7ff000000c00780c */ /* 0x000fe40003f45270 */
[----:B------:R-:W-:Y:S01]  /*08e0*/  FSEL R12, R11, RZ, P1 ;  /* 0x000000ff0b0c7208 */ /* 0x000fe20000800000 */
[----:B0-----:R-:W-:-:S04]  /*08f0*/  FADD R19, R8, -R19 ;  /* 0x8000001308137221 */ /* 0x001fc80000000000 */
[----:B------:R-:W0:Y:S02]  /*0900*/  F2F.F64.F32 R24, R19 ;  /* 0x0000001300187310 */ /* 0x000e240000201800 */
[----:B0-----:R-:W-:-:S04]  /*0910*/  DADD R52, -RZ, |R24| ;  /* 0x00000000ff347229 */ /* 0x001fc80000000518 */
[----:B------:R-:W-:Y:S07]  /*0920*/  @P2 BRA `(.L_x_10) ;  /* 0x0000000000182947 */ /* 0x000fee0003800000 */
[----:B------:R-:W-:-:S13]  /*0930*/  FSETP.NAN.AND P1, PT, R17, R17, PT ;  /* 0x000000111100720b */ /* 0x000fda0003f28000 */
[----:B------:R-:W-:Y:S01]  /*0940*/  @P1 DADD R12, R22, 2 ;  /* 0x40000000160c1429 */ /* 0x000fe20000000000 */
[----:B------:R-:W-:Y:S10]  /*0950*/  @P1 BRA `(.L_x_10) ;  /* 0x00000000000c1947 */ /* 0x000ff40003800000 */
[----:B------:R-:W-:-:S14]  /*0960*/  DSETP.NEU.AND P1, PT, |R22|, +INF , PT ;  /* 0x7ff000001600742a */ /* 0x000fdc0003f2d200 */
[----:B------:R-:W-:Y:S02]  /*0970*/  @!P1 IMAD.MOV.U32 R12, RZ, RZ, 0x0 ;  /* 0x00000000ff0c9424 */ /* 0x000fe400078e00ff */
[----:B------:R-:W-:-:S07]  /*0980*/  @!P1 IMAD.MOV.U32 R13, RZ, RZ, 0x7ff00000 ;  /* 0x7ff00000ff0d9424 */ /* 0x000fce00078e00ff */
.L_x_10:
[----:B------:R-:W-:Y:S05]  /*0990*/  BSYNC.RECONVERGENT B1 ;  /* 0x0000000000017941 */ /* 0x000fea0003800200 */
.L_x_9:
[----:B------:R-:W-:Y:S01]  /*09a0*/  FSEL R10, R12, RZ, P3 ;  /* 0x000000ff0c0a7208 */ /* 0x000fe20001800000 */
[----:B------:R-:W-:Y:S01]  /*09b0*/  BSSY.RECONVERGENT B1, `(.L_x_11) ;  /* 0x0000006000017945 */ /* 0x000fe20003800200 */
[----:B------:R-:W-:Y:S01]  /*09c0*/  FSEL R11, R13, 1.875, P3 ;  /* 0x3ff000000d0b7808 */ /* 0x000fe20001800000 */
[----:B------:R-:W-:Y:S01]  /*09d0*/  IMAD.MOV.U32 R12, RZ, RZ, R52 ;  /* 0x000000ffff0c7224 */ /* 0x000fe200078e0034 */
[----:B------:R-:W-:-:S04]  /*09e0*/  MOV R52, 0xa10 ;  /* 0x00000a1000347802 */ /* 0x000fc80000000f00 */
[----:B------:R-:W-:-:S11]  /*09f0*/  DADD R26, R26, R10 ;  /* 0x000000001a1a7229 */ /* 0x000fd6000000000a */
[----:B------:R-:W-:Y:S05]  /*0a00*/  CALL.REL.NOINC `($_Z15nearestNeighborP7ElementS0_PiS1_S1_Pfii$__internal_accurate_pow) ;  /* 0x0000004000e07944 */ /* 0x000fea0003c00000 */
[----:B------:R-:W-:Y:S05]  /*0a10*/  BSYNC.RECONVERGENT B1 ;  /* 0x0000000000017941 */ /* 0x000fea0003800200 */
.L_x_11:
[----:B------:R-:W-:Y:S01]  /*0a20*/  DADD R12, R24, 2 ;  /* 0x40000000180c7429 */ /* 0x000fe20000000000 */
[C---:B------:R-:W-:Y:S01]  /*0a30*/  FSETP.NEU.AND P1, PT, R19.reuse, RZ, PT ;  /* 0x000000ff1300720b */ /* 0x040fe20003f2d000 */
[----:B------:R-:W-:Y:S01]  /*0a40*/  BSSY.RECONVERGENT B1, `(.L_x_12) ;  /* 0x000000d000017945 */ /* 0x000fe20003800200 */
[----:B------:R-:W-:-:S07]  /*0a50*/  FSETP.NEU.AND P3, PT, R19, 1, PT ;  /* 0x3f8000001300780b */ /* 0x000fce0003f6d000 */
[----:B------:R-:W-:Y:S02]  /*0a60*/  LOP3.LUT R12, R13, 0x7ff00000, RZ, 0xc0, !PT ;  /* 0x7ff000000d0c7812 */ /* 0x000fe400078ec0ff */
[----:B------:R-:W-:Y:S02]  /*0a70*/  FSEL R13, R10, RZ, P1 ;  /* 0x000000ff0a0d7208 */ /* 0x000fe40000800000 */
[----:B------:R-:W-:Y:S02]  /*0a80*/  ISETP.NE.AND P2, PT, R12, 0x7ff00000, PT ;  /* 0x7ff000000c00780c */ /* 0x000fe40003f45270 */
[----:B------:R-:W-:-:S11]  /*0a90*/  FSEL R12, R11, RZ, P1 ;  /* 0x000000ff0b0c7208 */ /* 0x000fd60000800000 */
[----:B------:R-:W-:Y:S05]  /*0aa0*/  @P2 BRA `(.L_x_13) ;  /* 0x0000000000182947 */ /* 0x000fea0003800000 */
[----:B------:R-:W-:-:S13]  /*0ab0*/  FSETP.NAN.AND P1, PT, R19, R19, PT ;  /* 0x000000131300720b */ /* 0x000fda0003f28000 */
[----:B------:R-:W-:Y:S01]  /*0ac0*/  @P1 DADD R12, R24, 2 ;  /* 0x40000000180c1429 */ /* 0x000fe20000000000 */
[----:B------:R-:W-:Y:S10]  /*0ad0*/  @P1 BRA `(.L_x_13) ;  /* 0x00000000000c1947 */ /* 0x000ff40003800000 */
[----:B------:R-:W-:-:S14]  /*0ae0*/  DSETP.NEU.AND P1, PT, |R24|, +INF , PT ;  /* 0x7ff000001800742a */ /* 0x000fdc0003f2d200 */
[----:B------:R-:W-:Y:S02]  /*0af0*/  @!P1 IMAD.MOV.U32 R12, RZ, RZ, 0x0 ;  /* 0x00000000ff0c9424 */ /* 0x000fe400078e00ff */
[----:B------:R-:W-:-:S07]  /*0b00*/  @!P1 IMAD.MOV.U32 R13, RZ, RZ, 0x7ff00000 ;  /* 0x7ff00000ff0d9424 */ /* 0x000fce00078e00ff */
.L_x_13:
[----:B------:R-:W-:Y:S05]  /*0b10*/  BSYNC.RECONVERGENT B1 ;  /* 0x0000000000017941 */ /* 0x000fea0003800200 */
.L_x_12:
[----:B------:R-:W-:Y:S01]  /*0b20*/  FSEL R10, R12, RZ, P3 ;  /* 0x000000ff0c0a7208 */ /* 0x000fe20001800000 */
[----:B------:R-:W-:Y:S01]  /*0b30*/  IMAD.MOV.U32 R12, RZ, RZ, 0x0 ;  /* 0x00000000ff0c7424 */ /* 0x000fe200078e00ff */
[----:B------:R-:W-:Y:S01]  /*0b40*/  FSEL R11, R13, 1.875, P3 ;  /* 0x3ff000000d0b7808 */ /* 0x000fe20001800000 */
[----:B------:R-:W-:Y:S01]  /*0b50*/  IMAD.MOV.U32 R13, RZ, RZ, 0x3fd80000 ;  /* 0x3fd80000ff0d7424 */ /* 0x000fe200078e00ff */
[----:B------:R-:W-:Y:S01]  /*0b60*/  BSSY.RECONVERGENT B1, `(.L_x_14) ;  /* 0x000001b000017945 */ /* 0x000fe20003800200 */
[----:B------:R-:W-:-:S03]  /*0b70*/  VIADD R17, R16, 0xffffffff ;  /* 0xffffffff10117836 */ /* 0x000fc60000000000 */
[----:B------:R-:W-:-:S06]  /*0b80*/  DADD R20, R26, R10 ;  /* 0x000000001a147229 */ /* 0x000fcc000000000a */
[----:B------:R-:W0:Y:S04]  /*0b90*/  MUFU.RSQ64H R23, R21 ;  /* 0x0000001500177308 */ /* 0x000e280000001c00 */
[----:B------:R-:W-:-:S04]  /*0ba0*/  IADD3 R22, PT, PT, R21, -0x3500000, RZ ;  /* 0xfcb0000015167810 */ /* 0x000fc80007ffe0ff */
[----:B------:R-:W-:Y:S02]  /*0bb0*/  ISETP.GE.U32.AND P1, PT, R22, 0x7ca00000, PT ;  /* 0x7ca000001600780c */ /* 0x000fe40003f26070 */
[----:B0-----:R-:W-:-:S08]  /*0bc0*/  DMUL R10, R22, R22 ;  /* 0x00000016160a7228 */ /* 0x001fd00000000000 */
[----:B------:R-:W-:-:S08]  /*0bd0*/  DFMA R10, R20, -R10, 1 ;  /* 0x3ff00000140a742b */ /* 0x000fd0000000080a */
[----:B------:R-:W-:Y:S02]  /*0be0*/  DFMA R12, R10, R12, 0.5 ;  /* 0x3fe000000a0c742b */ /* 0x000fe4000000000c */
[----:B------:R-:W-:-:S08]  /*0bf0*/  DMUL R10, R22, R10 ;  /* 0x0000000a160a7228 */ /* 0x000fd00000000000 */
[----:B------:R-:W-:-:S08]  /*0c00*/  DFMA R14, R12, R10, R22 ;  /* 0x0000000a0c0e722b */ /* 0x000fd00000000016 */
[----:B------:R-:W-:Y:S02]  /*0c10*/  DMUL R24, R20, R14 ;  /* 0x0000000e14187228 */ /* 0x000fe40000000000 */
[----:B------:R-:W-:Y:S02]  /*0c20*/  VIADD R13, R15, 0xfff00000 ;  /* 0xfff000000f0d7836 */ /* 0x000fe40000000000 */
[----:B------:R-:W-:-:S04]  /*0c30*/  IMAD.MOV.U32 R12, RZ, RZ, R14 ;  /* 0x000000ffff0c7224 */ /* 0x000fc800078e000e */
[----:B------:R-:W-:-:S08]  /*0c40*/  DFMA R26, R24, -R24, R20 ;  /* 0x80000018181a722b */ /* 0x000fd00000000014 */
[----:B------:R-:W-:Y:S01]  /*0c50*/  DFMA R10, R26, R12, R24 ;  /* 0x0000000c1a0a722b */ /* 0x000fe20000000018 */
[----:B------:R-:W-:Y:S10]  /*0c60*/  @!P1 BRA `(.L_x_15) ;  /* 0x0000000000289947 */ /* 0x000ff40003800000 */
[----:B------:R-:W-:Y:S01]  /*0c70*/  IMAD.MOV.U32 R12, RZ, RZ, R14 ;  /* 0x000000ffff0c7224 */ /* 0x000fe200078e000e */
[----:B------:R-:W-:Y:S01]  /*0c80*/  MOV R10, R24 ;  /* 0x00000018000a7202 */ /* 0x000fe20000000f00 */
[----:B------:R-:W-:Y:S01]  /*0c90*/  IMAD.MOV.U32 R14, RZ, RZ, R26 ;  /* 0x000000ffff0e7224 */ /* 0x000fe200078e001a */
[----:B------:R-:W-:Y:S01]  /*0ca0*/  MOV R42, 0xcf0 ;  /* 0x00000cf0002a7802 */ /* 0x000fe20000000f00 */
[----:B------:R-:W-:Y:S02]  /*0cb0*/  IMAD.MOV.U32 R15, RZ, RZ, R27 ;  /* 0x000000ffff0f7224 */ /* 0x000fe400078e001b */
[----:B------:R-:W-:Y:S02]  /*0cc0*/  IMAD.MOV.U32 R43, RZ, RZ, R25 ;  /* 0x000000ffff2b7224 */ /* 0x000fe400078e0019 */
[----:B------:R-:W-:-:S07]  /*0cd0*/  IMAD.MOV.U32 R11, RZ, RZ, R22 ;  /* 0x000000ffff0b7224 */ /* 0x000fce00078e0016 */
[----:B------:R-:W-:Y:S05]  /*0ce0*/  CALL.REL.NOINC `($__internal_0_$__cuda_sm20_dsqrt_rn_f64_mediumpath_v1) ;  /* 0x0000003800b07944 */ /* 0x000fea0003c00000 */
[----:B------:R-:W-:Y:S02]  /*0cf0*/  IMAD.MOV.U32 R10, RZ, RZ, R12 ;  /* 0x000000ffff0a7224 */ /* 0x000fe400078e000c */
[----:B------:R-:W-:-:S07]  /*0d00*/  IMAD.MOV.U32 R11, RZ, RZ, R13 ;  /* 0x000000ffff0b7224 */ /* 0x000fce00078e000d */
.L_x_15:
[----:B------:R-:W-:Y:S05]  /*0d10*/  BSYNC.RECONVERGENT B1 ;  /* 0x0000000000017941 */ /* 0x000fea0003800200 */
.L_x_14:
[----:B------:R-:W0:Y:S01]  /*0d20*/  F2F.F32.F64 R10, R10 ;  /* 0x0000000a000a7310 */ /* 0x000e220000301000 */
[C---:B------:R-:W-:Y:S01]  /*0d30*/  ISETP.GE.AND P1, PT, R16.reuse, UR11, PT ;  /* 0x0000000b10007c0c */ /* 0x040fe2000bf26270 */
[----:B------:R-:W-:Y:S02]  /*0d40*/  VIADD R9, R9, 0xc ;  /* 0x0000000c09097836 */ /* 0x000fe40000000000 */
[----:B------:R-:W-:Y:S01]  /*0d50*/  VIADD R16, R16, 0x1 ;  /* 0x0000000110107836 */ /* 0x000fe20000000000 */
[----:B------:R-:W-:Y:S02]  /*0d60*/  ISETP.LT.U32.OR P1, PT, R17, 0x13ff, !P1 ;  /* 0x000013ff1100780c */ /* 0x000fe40004f21470 */
[----:B0-----:R-:W-:-:S04]  /*0d70*/  FSETP.GT.AND P2, PT, R5, R10, PT ;  /* 0x0000000a0500720b */ /* 0x001fc80003f44000 */
[----:B------:R-:W-:Y:S02]  /*0d80*/  SEL R18, R17, R18, P2 ;  /* 0x0000001211127207 */ /* 0x000fe40001000000 */
[----:B------:R-:W-:-:S05]  /*0d90*/  FSEL R5, R10, R5, P2 ;  /* 0x000000050a057208 */ /* 0x000fca0001000000 */
[----:B------:R-:W-:Y:S05]  /*0da0*/  @P1 BRA `(.L_x_16) ;  /* 0xfffffff8001c1947 */ /* 0x000fea000383ffff */
.L_x_4:
[----:B------:R-:W0:Y:S08]  /*0db0*/  LDC.64 R6, c[0x0][0x3a0] ;  /* 0x0000e800ff067b82 */ /* 0x000e300000000a00 */
[----:B------:R-:W1:Y:S01]  /*0dc0*/  LDC.64 R8, c[0x0][0x3a8] ;  /* 0x0000ea00ff087b82 */ /* 0x000e620000000a00 */
[----:B0-----:R-:W-:-:S05]  /*0dd0*/  IMAD.WIDE R6, R0, 0x4, R6 ;  /* 0x0000000400067825 */ /* 0x001fca00078e0206 */
[----:B------:R0:W-:Y:S01]  /*0de0*/  STG.E desc[UR36][R6.64], R18 ;  /* 0x0000001206007986 */ /* 0x0001e2000c101924 */
[----:B-1----:R-:W-:-:S04]  /*0df0*/  IMAD.WIDE R8, R0, 0x4, R8 ;  /* 0x0000000400087825 */ /* 0x002fc800078e0208 */
[----:B------:R-:W-:Y:S01]  /*0e00*/  VIADD R0, R0, UR39 ;  /* 0x0000002700007c36 */ /* 0x000fe20008000000 */
[----:B------:R0:W-:Y:S04]  /*0e10*/  STG.E desc[UR36][R8.64], R5 ;  /* 0x0000000508007986 */ /* 0x0001e8000c101924 */
[----:B------:R-:W-:-:S13]  /*0e20*/  ISETP.GE.AND P1, PT, R0, UR38, PT ;  /* 0x0000002600007c0c */ /* 0x000fda000bf26270 */
[----:B0-----:R-:W-:Y:S05]  /*0e30*/  @!P1 BRA `(.L_x_17) ;  /* 0xfffffff400d09947 */ /* 0x001fea000383ffff */
.L_x_3:
[----:B------:R-:W-:Y:S05]  /*0e40*/  BSYNC.RECONVERGENT B0 ;  /* 0x0000000000007941 */ /* 0x000fea0003800200 */
.L_x_2:
[----:B------:R-:W-:Y:S01]  /*0e50*/  UIADD3 UR4, UPT, UPT, UR4, 0x1, URZ ;  /* 0x0000000104047890 */ /* 0x000fe2000fffe0ff */
[----:B------:R-:W-:Y:S11]  /*0e60*/  BRA `(.L_x_18) ;  /* 0xfffffff400347947 */ /* 0x000ff6000383ffff */
.L_x_0:
[----:B------:R-:W-:Y:S01]  /*0e70*/  ISETP.LT.AND P0, PT, R0, UR41, PT ;  /* 0x0000002900007c0c */ /* 0x000fe2000bf01270 */
[----:B------:R-:W-:Y:S02]  /*0e80*/  UIADD3 UR45, UPT, UPT, UR41, -0x1, URZ ;  /* 0xffffffff292d7890 */ /* 0x000fe4000fffe0ff */
[----:B------:R-:W-:Y:S02]  /*0e90*/  UIADD3 UR4, UPT, UPT, UR41, 0x1, URZ ;  /* 0x0000000129047890 */ /* 0x000fe4000fffe0ff */
[----:B------:R-:W-:Y:S01]  /*0ea0*/  ISETP.EQ.OR P0, PT, RZ, UR41, P0 ;  /* 0x00000029ff007c0c */ /* 0x000fe20008702670 */
[----:B------:R-:W-:Y:S02]  /*0eb0*/  UIADD3 UR46, UPT, UPT, UR42, -0x1, URZ ;  /* 0xffffffff2a2e7890 */ /* 0x000fe4000fffe0ff */
[----:B------:R-:W-:Y:S02]  /*0ec0*/  UIADD3 UR5, UPT, UPT, UR42, 0x1, URZ ;  /* 0x000000012a057890 */ /* 0x000fe4000fffe0ff */
[----:B------:R-:W-:-:S02]  /*0ed0*/  UIADD3 UR8, UPT, UPT, UR40, -0x1, URZ ;  /* 0xffffffff28087890 */ /* 0x000fc4000fffe0ff */
[----:B------:R-:W-:-:S06]  /*0ee0*/  UIADD3 UR10, UPT, UPT, UR40, 0x1, URZ ;  /* 0x00000001280a7890 */ /* 0x000fcc000fffe0ff */
[----:B------:R-:W-:Y:S06]  /*0ef0*/  @P0 BRA `(.L_x_19) ;  /* 0x0000000800980947 */ /* 0x000fec0003800000 */
[----:B------:R-:W-:Y:S01]  /*0f00*/  ISETP.LE.U32.AND P0, PT, R0, UR8, PT ;  /* 0x0000000800007c0c */ /* 0x000fe2000bf03070 */
[----:B------:R-:W-:-:S12]  /*0f10*/  IMAD R9, R5, UR45, RZ ;  /* 0x0000002d05097c24 */ /* 0x000fd8000f8e02ff */
[----:B------:R-:W-:Y:S05]  /*0f20*/  @P0 BRA `(.L_x_20) ;  /* 0x0000000000d40947 */ /* 0x000fea0003800000 */
[C---:B------:R-:W-:Y:S01]  /*0f30*/  ISETP.LE.U32.AND P0, PT, R0.reuse, UR46, PT ;  /* 0x0000002e00007c0c */ /* 0x040fe2000bf03070 */
[----:B------:R-:W-:-:S12]  /*0f40*/  IMAD R4, R0, UR8, R9 ;  /* 0x0000000800047c24 */ /* 0x000fd8000f8e0209 */
[----:B------:R-:W-:Y:S05]  /*0f50*/  @P0 BRA `(.L_x_21) ;  /* 0x0000000000400947 */ /* 0x000fea0003800000 */
[----:B------:R-:W-:-:S05]  /*0f60*/  VIADD R6, R4, UR46 ;  /* 0x0000002e04067c36 */ /* 0x000fca0008000000 */
[----:B------:R-:W-:-:S13]  /*0f70*/  ISETP.NE.AND P0, PT, R6, UR12, PT ;  /* 0x0000000c06007c0c */ /* 0x000fda000bf05270 */
[----:B------:R-:W-:Y:S05]  /*0f80*/  @!P0 BRA `(.L_x_21) ;  /* 0x0000000000348947 */ /* 0x000fea0003800000 */
[----:B------:R-:W-:Y:S01]  /*0f90*/  ISETP.NE.AND P0, PT, R6, R3, PT ;  /* 0x000000030600720c */ /* 0x000fe20003f05270 */
[----:B------:R-:W-:Y:S01]  /*0fa0*/  IMAD.U32 R6, RZ, RZ, UR6 ;  /* 0x00000006ff067e24 */ /* 0x000fe2000f8e00ff */
[----:B------:R-:W-:Y:S01]  /*0fb0*/  IADD3 R11, PT, PT, R4, UR42, RZ ;  /* 0x0000002a040b7c10 */ /* 0x000fe2000fffe0ff */
[----:B------:R-:W-:Y:S02]  /*0fc0*/  IMAD.U32 R7, RZ, RZ, UR7 ;  /* 0x00000007ff077e24 */ /* 0x000fe4000f8e00ff */
[----:B------:R-:W-:Y:S02]  /*0fd0*/  IMAD.U32 R16, RZ, RZ, UR11 ;  /* 0x0000000bff107e24 */ /* 0x000fe4000f8e00ff */
[----:B------:R-:W-:-:S05]  /*0fe0*/  IMAD.WIDE R6, R11, 0x4, R6 ;  /* 0x000000040b067825 */ /* 0x000fca00078e0206 */
[----:B------:R-:W2:Y:S04]  /*0ff0*/  LDG.E R17, desc[UR36][R6.64+-0x4] ;  /* 0xfffffc2406117981 */ /* 0x000ea8000c1e1900 */
[----:B------:R-:W2:Y:S01]  /*1000*/  @P0 LDG.E R16, desc[UR36][R6.64] ;  /* 0x0000002406100981 */ /* 0x000ea2000c1e1900 */
[----:B------:R-:W-:Y:S01]  /*1010*/  UMOV UR47, UR45 ;  /* 0x0000002d002f7c82 */ /* 0x000fe20008000000 */
[----:B------:R-:W-:Y:S01]  /*1020*/  UMOV UR48, UR8 ;  /* 0x0000000800307c82 */ /* 0x000fe20008000000 */
[----:B------:R-:W-:Y:S01]  /*1030*/  UMOV UR49, UR46 ;  /* 0x0000002e00317c82 */ /* 0x000fe20008000000 */
[----:B--2---:R-:W-:-:S13]  /*1040*/  ISETP.GE.AND P0, PT, R17, R16, PT ;  /* 0x000000101100720c */ /* 0x004fda0003f06270 */
[----:B------:R-:W-:Y:S05]  /*1050*/  @!P0 BRA `(.L_x_22) ;  /* 0x0000001c00808947 */ /* 0x000fea0003800000 */
.L_x_21:
[----:B------:R-:W-:-:S13]  /*1060*/  ISETP.LE.U32.AND P0, PT, R0, UR42, PT ;  /* 0x0000002a00007c0c */ /* 0x000fda000bf03070 */
[----:B------:R-:W-:Y:S05]  /*1070*/  @P0 BRA `(.L_x_23) ;  /* 0x00000000003c0947 */ /* 0x000fea0003800000 */
[----:B------:R-:W-:-:S13]  /*1080*/  ISETP.NE.AND P0, PT, R4, UR9, PT ;  /* 0x0000000904007c0c */ /* 0x000fda000bf05270 */
[----:B------:R-:W-:Y:S05]  /*1090*/  @!P0 BRA `(.L_x_23) ;  /* 0x0000000000348947 */ /* 0x000fea0003800000 */
[----:B------:R-:W-:Y:S02]  /*10a0*/  VIADD R8, R4, UR42 ;  /* 0x0000002a04087c36 */ /* 0x000fe40008000000 */
[----:B------:R-:W-:Y:S02]  /*10b0*/  IMAD.U32 R6, RZ, RZ, UR6 ;  /* 0x00000006ff067e24 */ /* 0x000fe4000f8e00ff */
[----:B------:R-:W-:Y:S01]  /*10c0*/  IMAD.U32 R7, RZ, RZ, UR7 ;  /* 0x00000007ff077e24 */ /* 0x000fe2000f8e00ff */
[C---:B------:R-:W-:Y:S01]  /*10d0*/  ISETP.NE.AND P0, PT, R8.reuse, R3, PT ;  /* 0x000000030800720c */ /* 0x040fe20003f05270 */
[----:B------:R-:W-:Y:S02]  /*10e0*/  IMAD.U32 R16, RZ, RZ, UR11 ;  /* 0x0000000bff107e24 */ /* 0x000fe4000f8e00ff */
[----:B------:R-:W-:-:S05]  /*10f0*/  IMAD.WIDE R6, R8, 0x4, R6 ;  /* 0x0000000408067825 */ /* 0x000fca00078e0206 */
[----:B------:R-:W2:Y:S05]  /*1100*/  LDG.E R17, desc[UR36][R6.64] ;  /* 0x0000002406117981 */ /* 0x000eaa000c1e1900 */
[----:B------:R-:W2:Y:S01]  /*1110*/  @P0 LDG.E R16, desc[UR36][R6.64+0x4] ;  /* 0x0000042406100981 */ /* 0x000ea2000c1e1900 */
[----:B------:R-:W-:Y:S01]  /*1120*/  UMOV UR47, UR45 ;  /* 0x0000002d002f7c82 */ /* 0x000fe20008000000 */
[----:B------:R-:W-:Y:S01]  /*1130*/  UMOV UR48, UR8 ;  /* 0x0000000800307c82 */ /* 0x000fe20008000000 */
[----:B------:R-:W-:Y:S01]  /*1140*/  UMOV UR49, UR42 ;  /* 0x0000002a00317c82 */ /* 0x000fe20008000000 */
[----:B--2---:R-:W-:-:S13]  /*1150*/  ISETP.GE.AND P0, PT, R17, R16, PT ;  /* 0x000000101100720c */ /* 0x004fda0003f06270 */
[----:B------:R-:W-:Y:S05]  /*1160*/  @!P0 BRA `(.L_x_22) ;  /* 0x0000001c003c8947 */ /* 0x000fea0003800000 */
.L_x_23:
[----:B------:R-:W-:-:S13]  /*1170*/  ISETP.LE.U32.AND P0, PT, R0, UR5, PT ;  /* 0x0000000500007c0c */ /* 0x000fda000bf03070 */
[----:B------:R-:W-:Y:S05]  /*1180*/  @P0 BRA `(.L_x_20) ;  /* 0x00000000003c0947 */ /* 0x000fea0003800000 */
[----:B------:R-:W-:-:S05]  /*1190*/  VIADD R4, R4, UR5 ;  /* 0x0000000504047c36 */ /* 0x000fca0008000000 */
[----:B------:R-:W-:-:S13]  /*11a0*/  ISETP.NE.AND P0, PT, R4, UR12, PT ;  /* 0x0000000c04007c0c */ /* 0x000fda000bf05270 */
[----:B------:R-:W-:Y:S05]  /*11b0*/  @!P0 BRA `(.L_x_20) ;  /* 0x0000000000308947 */ /* 0x000fea0003800000 */
[----:B------:R-:W-:Y:S01]  /*11c0*/  ISETP.NE.AND P0, PT, R4, R3, PT ;  /* 0x000000030400720c */ /* 0x000fe20003f05270 */
[----:B------:R-:W-:Y:S01]  /*11d0*/  IMAD.U32 R7, RZ, RZ, UR7 ;  /* 0x00000007ff077e24 */ /* 0x000fe2000f8e00ff */
[----:B------:R-:W-:Y:S01]  /*11e0*/  MOV R6, UR6 ;  /* 0x0000000600067c02 */ /* 0x000fe20008000f00 */
[----:B------:R-:W-:-:S04]  /*11f0*/  IMAD.U32 R16, RZ, RZ, UR11 ;  /* 0x0000000bff107e24 */ /* 0x000fc8000f8e00ff */
        /* <DEDUP_REMOVED lines=8> */
.L_x_20:
[----:B------:R-:W-:-:S13]  /*1280*/  ISETP.LE.U32.AND P0, PT, R0, UR40, PT ;  /* 0x0000002800007c0c */ /* 0x000fda000bf03070 */
        /* <DEDUP_REMOVED lines=8> */
[----:B------:R-:W-:Y:S02]  /*1310*/  VIADD R11, R4, UR42 ;  /* 0x0000002a040b7c36 */ /* 0x000fe40008000000 */
[----:B------:R-:W-:Y:S02]  /*1320*/  IMAD.U32 R6, RZ, RZ, UR6 ;  /* 0x00000006ff067e24 */ /* 0x000fe4000f8e00ff */
[----:B------:R-:W-:Y:S02]  /*1330*/  IMAD.U32 R7, RZ, RZ, UR7 ;  /* 0x00000007ff077e24 */ /* 0x000fe4000f8e00ff */
[----:B------:R-:W-:Y:S02]  /*1340*/  IMAD.U32 R16, RZ, RZ, UR11 ;  /* 0x0000000bff107e24 */ /* 0x000fe4000f8e00ff */
[----:B------:R-:W-:-:S05]  /*1350*/  IMAD.WIDE R6, R11, 0x4, R6 ;  /* 0x000000040b067825 */ /* 0x000fca00078e0206 */
[----:B------:R-:W2:Y:S04]  /*1360*/  @P0 LDG.E R16, desc[UR36][R6.64] ;  /* 0x0000002406100981 */ /* 0x000ea8000c1e1900 */
[----:B------:R-:W2:Y:S01]  /*1370*/  LDG.E R17, desc[UR36][R6.64+-0x4] ;  /* 0xfffffc2406117981 */ /* 0x000ea2000c1e1900 */
[----:B------:R-:W-:Y:S01]  /*1380*/  UMOV UR47, UR45 ;  /* 0x0000002d002f7c82 */ /* 0x000fe20008000000 */
[----:B------:R-:W-:Y:S01]  /*1390*/  UMOV UR48, UR40 ;  /* 0x0000002800307c82 */ /* 0x000fe20008000000 */
[----:B------:R-:W-:Y:S01]  /*13a0*/  UMOV UR49, UR46 ;  /* 0x0000002e00317c82 */ /* 0x000fe20008000000 */
[----:B--2---:R-:W-:-:S13]  /*13b0*/  ISETP.GE.AND P0, PT, R17, R16, PT ;  /* 0x000000101100720c */ /* 0x004fda0003f06270 */
[----:B------:R-:W-:Y:S05]  /*13c0*/  @!P0 BRA `(.L_x_22) ;  /* 0x0000001800a48947 */ /* 0x000fea0003800000 */
.L_x_25:
[----:B------:R-:W-:-:S13]  /*13d0*/  ISETP.LE.U32.AND P0, PT, R0, UR42, PT ;  /* 0x0000002a00007c0c */ /* 0x000fda000bf03070 */
[----:B------:R-:W-:Y:S05]  /*13e0*/  @P0 BRA `(.L_x_26) ;  /* 0x00000000003c0947 */ /* 0x000fea0003800000 */
[----:B------:R-:W-:-:S13]  /*13f0*/  ISETP.NE.AND P0, PT, R4, UR9, PT ;  /* 0x0000000904007c0c */ /* 0x000fda000bf05270 */
[----:B------:R-:W-:Y:S05]  /*1400*/  @!P0 BRA `(.L_x_26) ;  /* 0x0000000000348947 */ /* 0x000fea0003800000 */
[----:B------:R-:W-:Y:S01]  /*1410*/  VIADD R8, R4, UR42 ;  /* 0x0000002a04087c36 */ /* 0x000fe20008000000 */
[----:B------:R-:W-:Y:S01]  /*1420*/  MOV R6, UR6 ;  /* 0x0000000600067c02 */ /* 0x000fe20008000f00 */
[----:B------:R-:W-:Y:S02]  /*1430*/  IMAD.U32 R7, RZ, RZ, UR7 ;  /* 0x00000007ff077e24 */ /* 0x000fe4000f8e00ff */
[----:B------:R-:W-:Y:S01]  /*1440*/  IMAD.U32 R16, RZ, RZ, UR11 ;  /* 0x0000000bff107e24 */ /* 0x000fe2000f8e00ff */
[C---:B------:R-:W-:Y:S01]  /*1450*/  ISETP.NE.AND P0, PT, R8.reuse, R3, PT ;  /* 0x000000030800720c */ /* 0x040fe20003f05270 */
[----:B------:R-:W-:-:S05]  /*1460*/  IMAD.WIDE R6, R8, 0x4, R6 ;  /* 0x0000000408067825 */ /* 0x000fca00078e0206 */
[----:B------:R-:W2:Y:S07]  /*1470*/  LDG.E R17, desc[UR36][R6.64] ;  /* 0x0000002406117981 */ /* 0x000eae000c1e1900 */
[----:B------:R-:W2:Y:S01]  /*1480*/  @P0 LDG.E R16, desc[UR36][R6.64+0x4] ;  /* 0x0000042406100981 */ /* 0x000ea2000c1e1900 */
[----:B------:R-:W-:Y:S01]  /*1490*/  UMOV UR47, UR45 ;  /* 0x0000002d002f7c82 */ /* 0x000fe20008000000 */
[----:B------:R-:W-:Y:S01]  /*14a0*/  UMOV UR48, UR40 ;  /* 0x0000002800307c82 */ /* 0x000fe20008000000 */
[----:B------:R-:W-:Y:S01]  /*14b0*/  UMOV UR49, UR42 ;  /* 0x0000002a00317c82 */ /* 0x000fe20008000000 */
[----:B--2---:R-:W-:-:S13]  /*14c0*/  ISETP.GE.AND P0, PT, R17, R16, PT ;  /* 0x000000101100720c */ /* 0x004fda0003f06270 */
[----:B------:R-:W-:Y:S05]  /*14d0*/  @!P0 BRA `(.L_x_22) ;  /* 0x0000001800608947 */ /* 0x000fea0003800000 */
.L_x_26:
[----:B------:R-:W-:-:S13]  /*14e0*/  ISETP.LE.U32.AND P0, PT, R0, UR5, PT ;  /* 0x0000000500007c0c */ /* 0x000fda000bf03070 */
[----:B------:R-:W-:Y:S05]  /*14f0*/  @P0 BRA `(.L_x_24) ;  /* 0x00000000003c0947 */ /* 0x000fea0003800000 */
[----:B------:R-:W-:-:S05]  /*1500*/  VIADD R4, R4, UR5 ;  /* 0x0000000504047c36 */ /* 0x000fca0008000000 */
[----:B------:R-:W-:-:S13]  /*1510*/  ISETP.NE.AND P0, PT, R4, UR12, PT ;  /* 0x0000000c04007c0c */ /* 0x000fda000bf05270 */
[----:B------:R-:W-:Y:S05]  /*1520*/  @!P0 BRA `(.L_x_24) ;  /* 0x0000000000308947 */ /* 0x000fea0003800000 */
[C---:B------:R-:W-:Y:S01]  /*1530*/  ISETP.NE.AND P0, PT, R4.reuse, R3, PT ;  /* 0x000000030400720c */ /* 0x040fe20003f05270 */
[----:B------:R-:W-:Y:S02]  /*1540*/  IMAD.U32 R6, RZ, RZ, UR6 ;  /* 0x00000006ff067e24 */ /* 0x000fe4000f8e00ff */
        /* <DEDUP_REMOVED lines=10> */
.L_x_24:
        /* <DEDUP_REMOVED lines=9> */
[----:B------:R-:W-:Y:S01]  /*1680*/  VIADD R11, R9, UR42 ;  /* 0x0000002a090b7c36 */ /* 0x000fe20008000000 */
[----:B------:R-:W-:Y:S01]  /*1690*/  MOV R6, UR6 ;  /* 0x0000000600067c02 */ /* 0x000fe20008000f00 */
        /* <DEDUP_REMOVED lines=10> */
.L_x_27:
        /* <DEDUP_REMOVED lines=17> */
.L_x_28:
[----:B------:R-:W-:-:S13]  /*1850*/  ISETP.LE.U32.AND P0, PT, R0, UR5, PT ;  /* 0x0000000500007c0c */ /* 0x000fda000bf03070 */
[----:B------:R-:W-:Y:S05]  /*1860*/  @P0 BRA `(.L_x_19) ;  /* 0x00000000003c0947 */ /* 0x000fea0003800000 */
[----:B------:R-:W-:-:S05]  /*1870*/  VIADD R9, R9, UR5 ;  /* 0x0000000509097c36 */ /* 0x000fca0008000000 */
[----:B------:R-:W-:-:S13]  /*1880*/  ISETP.NE.AND P0, PT, R9, UR12, PT ;  /* 0x0000000c09007c0c */ /* 0x000fda000bf05270 */
[----:B------:R-:W-:Y:S05]  /*1890*/  @!P0 BRA `(.L_x_19) ;  /* 0x0000000000308947 */ /* 0x000fea0003800000 */
[C---:B------:R-:W-:Y:S01]  /*18a0*/  ISETP.NE.AND P0, PT, R9.reuse, R3, PT ;  /* 0x000000030900720c */ /* 0x040fe20003f05270 */
[----:B------:R-:W-:Y:S01]  /*18b0*/  IMAD.U32 R6, RZ, RZ, UR6 ;  /* 0x00000006ff067e24 */ /* 0x000fe2000f8e00ff */
[----:B------:R-:W-:Y:S01]  /*18c0*/  MOV R7, UR7 ;  /* 0x0000000700077c02 */ /* 0x000fe20008000f00 */
        /* <DEDUP_REMOVED lines=9> */
.L_x_19:
[----:B------:R-:W-:-:S13]  /*1960*/  ISETP.LE.AND P0, PT, R0, UR41, PT ;  /* 0x0000002900007c0c */ /* 0x000fda000bf03270 */
[----:B------:R-:W-:Y:S05]  /*1970*/  @P0 BRA `(.L_x_29) ;  /* 0x0000000800980947 */ /* 0x000fea0003800000 */
        /* <DEDUP_REMOVED lines=22> */
.L_x_31:
        /* <DEDUP_REMOVED lines=17> */
.L_x_32:
        /* <DEDUP_REMOVED lines=17> */
.L_x_30:
        /* <DEDUP_REMOVED lines=21> */
.L_x_34:
        /* <DEDUP_REMOVED lines=17> */
.L_x_35:
        /* <DEDUP_REMOVED lines=17> */
.L_x_33:
        /* <DEDUP_REMOVED lines=21> */
.L_x_36:
        /* <DEDUP_REMOVED lines=17> */
.L_x_37:
        /* <DEDUP_REMOVED lines=17> */
.L_x_29:
[----:B------:R-:W-:-:S13]  /*23e0*/  ISETP.LE.AND P0, PT, R0, UR4, PT ;  /* 0x0000000400007c0c */ /* 0x000fda000bf03270 */
[----:B------:R-:W-:Y:S05]  /*23f0*/  @P0 EXIT ;  /* 0x000000000000094d */ /* 0x000fea0003800000 */
        /* <DEDUP_REMOVED lines=14> */
[----:B------:R-:W-:-:S06]  /*24e0*/  IMAD.WIDE R4, R9, 0x4, R4 ;  /* 0x0000000409047825 */ /* 0x000fcc00078e0204 */
[----:B------:R-:W2:Y:S04]  /*24f0*/  @P0 LDG.E R16, desc[UR36][R4.64] ;  /* 0x0000002404100981 */ /* 0x000ea8000c1e1900 */
[----:B------:R-:W2:Y:S01]  /*2500*/  LDG.E R17, desc[UR36][R4.64+-0x4] ;  /* 0xfffffc2404117981 */ /* 0x000ea2000c1e1900 */
[----:B------:R-:W-:Y:S01]  /*2510*/  UMOV UR47, UR4 ;  /* 0x00000004002f7c82 */ /* 0x000fe20008000000 */
[----:B------:R-:W-:Y:S01]  /*2520*/  UMOV UR48, UR8 ;  /* 0x0000000800307c82 */ /* 0x000fe20008000000 */
[----:B------:R-:W-:Y:S01]  /*2530*/  UMOV UR49, UR46 ;  /* 0x0000002e00317c82 */ /* 0x000fe20008000000 */
[----:B--2---:R-:W-:-:S13]  /*2540*/  ISETP.GE.AND P0, PT, R17, R16, PT ;  /* 0x000000101100720c */ /* 0x004fda0003f06270 */
[----:B------:R-:W-:Y:S05]  /*2550*/  @!P0 BRA `(.L_x_22) ;  /* 0x0000000800408947 */ /* 0x000fea0003800000 */
.L_x_39:
        /* <DEDUP_REMOVED lines=17> */
.L_x_40:
        /* <DEDUP_REMOVED lines=17> */
.L_x_38:
[----:B------:R-:W-:-:S13]  /*2780*/  ISETP.LE.U32.AND P0, PT, R0, UR40, PT ;  /* 0x0000002800007c0c */ /* 0x000fda000bf03070 */
[----:B------:R-:W-:Y:S05]  /*2790*/  @P0 BRA `(.L_x_41) ;  /* 0x0000000000d40947 */ /* 0x000fea0003800000 */
[C---:B------:R-:W-:Y:S01]  /*27a0*/  ISETP.LE.U32.AND P0, PT, R0.reuse, UR46, PT ;  /* 0x0000002e00007c0c */ /* 0x040fe2000bf03070 */
[----:B------:R-:W-:-:S12]  /*27b0*/  IMAD R6, R0, UR40, R7 ;  /* 0x0000002800067c24 */ /* 0x000fd8000f8e0207 */
[----:B------:R-:W-:Y:S05]  /*27c0*/  @P0 BRA `(.L_x_42) ;  /* 0x0000000000400947 */ /* 0x000fea0003800000 */
[----:B------:R-:W-:-:S04]  /*27d0*/  IADD3 R4, PT, PT, R6, UR46, RZ ;  /* 0x0000002e06047c10 */ /* 0x000fc8000fffe0ff */
        /* <DEDUP_REMOVED lines=15> */
.L_x_42:
        /* <DEDUP_REMOVED lines=17> */
.L_x_43:
[----:B------:R-:W-:-:S13]  /*29e0*/  ISETP.LE.U32.AND P0, PT, R0, UR5, PT ;  /* 0x0000000500007c0c */ /* 0x000fda000bf03070 */
[----:B------:R-:W-:Y:S05]  /*29f0*/  @P0 BRA `(.L_x_41) ;  /* 0x00000000003c0947 */ /* 0x000fea0003800000 */
[----:B------:R-:W-:-:S04]  /*2a00*/  IADD3 R6, PT, PT, R6, UR5, RZ ;  /* 0x0000000506067c10 */ /* 0x000fc8000fffe0ff */
        /* <DEDUP_REMOVED lines=14> */
.L_x_41:
[----:B------:R-:W-:-:S13]  /*2af0*/  ISETP.LE.U32.AND P0, PT, R0, UR10, PT ;  /* 0x0000000a00007c0c */ /* 0x000fda000bf03070 */
[----:B------:R-:W-:Y:S05]  /*2b00*/  @P0 EXIT ;  /* 0x000000000000094d */ /* 0x000fea0003800000 */
        /* <DEDUP_REMOVED lines=19> */
.L_x_44:
[----:B------:R-:W-:-:S13]  /*2c40*/  ISETP.LE.U32.AND P0, PT, R0, UR42, PT ;  /* 0x0000002a00007c0c */ /* 0x000fda000bf03070 */
[----:B------:R-:W-:Y:S05]  /*2c50*/  @P0 BRA `(.L_x_45) ;  /* 0x00000000003c0947 */ /* 0x000fea0003800000 */
[----:B------:R-:W-:-:S13]  /*2c60*/  ISETP.NE.AND P0, PT, R7, UR9, PT ;  /* 0x0000000907007c0c */ /* 0x000fda000bf05270 */
[----:B------:R-:W-:Y:S05]  /*2c70*/  @!P0 BRA `(.L_x_45) ;  /* 0x0000000000348947 */ /* 0x000fea0003800000 */
[----:B------:R-:W-:Y:S01]  /*2c80*/  IADD3 R6, PT, PT, R7, UR42, RZ ;  /* 0x0000002a07067c10 */ /* 0x000fe2000fffe0ff */
        /* <DEDUP_REMOVED lines=12> */
.L_x_45:
[----:B------:R-:W-:-:S13]  /*2d50*/  ISETP.LE.U32.AND P0, PT, R0, UR5, PT ;  /* 0x0000000500007c0c */ /* 0x000fda000bf03070 */
[----:B------:R-:W-:Y:S05]  /*2d60*/  @P0 EXIT ;  /* 0x000000000000094d */ /* 0x000fea0003800000 */
[----:B------:R-:W-:-:S05]  /*2d70*/  VIADD R7, R7, UR5 ;  /* 0x0000000507077c36 */ /* 0x000fca0008000000 */
[----:B------:R-:W-:-:S13]  /*2d80*/  ISETP.NE.AND P0, PT, R7, UR12, PT ;  /* 0x0000000c07007c0c */ /* 0x000fda000bf05270 */
[----:B------:R-:W-:Y:S05]  /*2d90*/  @!P0 EXIT ;  /* 0x000000000000894d */ /* 0x000fea0003800000 */
[C---:B------:R-:W-:Y:S01]  /*2da0*/  ISETP.NE.AND P0, PT, R7.reuse, R3, PT ;  /* 0x000000030700720c */ /* 0x040fe20003f05270 */
[----:B------:R-:W-:Y:S02]  /*2db0*/  IMAD.U32 R4, RZ, RZ, UR6 ;  /* 0x00000006ff047e24 */ /* 0x000fe4000f8e00ff */
[----:B------:R-:W-:Y:S02]  /*2dc0*/  IMAD.U32 R5, RZ, RZ, UR7 ;  /* 0x00000007ff057e24 */ /* 0x000fe4000f8e00ff */
[----:B------:R-:W-:Y:S02]  /*2dd0*/  IMAD.U32 R16, RZ, RZ, UR11 ;  /* 0x0000000bff107e24 */ /* 0x000fe4000f8e00ff */
[----:B------:R-:W-:-:S05]  /*2de0*/  IMAD.WIDE R4, R7, 0x4, R4 ;  /* 0x0000000407047825 */ /* 0x000fca00078e0204 */
[----:B------:R-:W2:Y:S04]  /*2df0*/  LDG.E R17, desc[UR36][R4.64] ;  /* 0x0000002404117981 */ /* 0x000ea8000c1e1900 */
[----:B------:R-:W2:Y:S02]  /*2e00*/  @P0 LDG.E R16, desc[UR36][R4.64+0x4] ;  /* 0x0000042404100981 */ /* 0x000ea4000c1e1900 */
[----:B--2---:R-:W-:-:S13]  /*2e10*/  ISETP.GE.AND P0, PT, R17, R16, PT ;  /* 0x000000101100720c */ /* 0x004fda0003f06270 */
[----:B------:R-:W-:Y:S05]  /*2e20*/  @P0 EXIT ;  /* 0x000000000000094d */ /* 0x000fea0003800000 */
[----:B------:R-:W-:Y:S01]  /*2e30*/  UMOV UR47, UR4 ;  /* 0x00000004002f7c82 */ /* 0x000fe20008000000 */
[----:B------:R-:W-:Y:S01]  /*2e40*/  UMOV UR48, UR10 ;  /* 0x0000000a00307c82 */ /* 0x000fe20008000000 */
[----:B------:R-:W-:-:S05]  /*2e50*/  UMOV UR49, UR5 ;  /* 0x0000000500317c82 */ /* 0x000fca0008000000 */
.L_x_22:
[----:B------:R-:W-:-:S05]  /*2e60*/  I2FP.F32.S32 R0, R0 ;  /* 0x0000000000007245 */ /* 0x000fca0000201400 */
[----:B------:R-:W-:-:S05]  /*2e70*/  VIADD R3, R0, 0x1800000 ;  /* 0x0180000000037836 */ /* 0x000fca0000000000 */
[----:B------:R-:W-:-:S04]  /*2e80*/  LOP3.LUT R3, R3, 0x7f800000, RZ, 0xc0, !PT ;  /* 0x7f80000003037812 */ /* 0x000fc800078ec0ff */
[----:B------:R-:W-:-:S13]  /*2e90*/  ISETP.GT.U32.AND P0, PT, R3, 0x1ffffff, PT ;  /* 0x01ffffff0300780c */ /* 0x000fda0003f04070 */
[----:B------:R-:W-:Y:S05]  /*2ea0*/  @P0 BRA `(.L_x_46) ;  /* 0x0000000000100947 */ /* 0x000fea0003800000 */
[----:B------:R-:W-:-:S07]  /*2eb0*/  MOV R9, 0x2ed0 ;  /* 0x00002ed000097802 */ /* 0x000fce0000000f00 */
[----:B------:R-:W-:Y:S05]  /*2ec0*/  CALL.REL.NOINC `($__internal_1_$__cuda_sm20_rcp_rn_f32_slowpath) ;  /* 0x0000001800e07944 */ /* 0x000fea0003c00000 */
[----:B------:R-:W-:Y:S01]  /*2ed0*/  MOV R25, R3 ;  /* 0x0000000300197202 */ /* 0x000fe20000000f00 */
[----:B------:R-:W-:Y:S06]  /*2ee0*/  BRA `(.L_x_47) ;  /* 0x0000000000107947 */ /* 0x000fec0003800000 */
.L_x_46:
[----:B------:R-:W0:Y:S02]  /*2ef0*/  MUFU.RCP R25, R0 ;  /* 0x0000000000197308 */ /* 0x000e240000001000 */
[----:B0-----:R-:W-:-:S04]  /*2f00*/  FFMA R3, R0, R25, -1 ;  /* 0xbf80000000037423 */ /* 0x001fc80000000019 */
[----:B------:R-:W-:-:S04]  /*2f10*/  FADD.FTZ R4, -R3, -RZ ;  /* 0x800000ff03047221 */ /* 0x000fc80000010100 */
[----:B------:R-:W-:-:S07]  /*2f20*/  FFMA R25, R25, R4, R25 ;  /* 0x0000000419197223 */ /* 0x000fce0000000019 */
.L_x_47:
[----:B------:R-:W-:Y:S01]  /*2f30*/  I2FP.F32.U32 R18, UR4 ;  /* 0x0000000400127c45 */ /* 0x000fe20008201000 */
[----:B------:R-:W-:Y:S01]  /*2f40*/  IMAD.MOV.U32 R26, RZ, RZ, RZ ;  /* 0x000000ffff1a7224 */ /* 0x000fe200078e00ff */
[----:B------:R-:W-:Y:S02]  /*2f50*/  I2FP.F32.U32 R0, UR41 ;  /* 0x0000002900007c45 */ /* 0x000fe40008201000 */
[----:B------:R-:W-:Y:S01]  /*2f60*/  I2FP.F32.U32 R22, UR10 ;  /* 0x0000000a00167c45 */ /* 0x000fe20008201000 */
[-C--:B------:R-:W-:Y:S01]  /*2f70*/  FMUL R18, R18, R25.reuse ;  /* 0x0000001912127220 */ /* 0x080fe20000400000 */
[----:B------:R-:W-:Y:S01]  /*2f80*/  I2FP.F32.U32 R4, UR40 ;  /* 0x0000002800047c45 */ /* 0x000fe20008201000 */
[-C--:B------:R-:W-:Y:S01]  /*2f90*/  FMUL R19, R0, R25.reuse ;  /* 0x0000001900137220 */ /* 0x080fe20000400000 */
[----:B------:R-:W-:Y:S01]  /*2fa0*/  I2FP.F32.U32 R24, UR5 ;  /* 0x0000000500187c45 */ /* 0x000fe20008201000 */
[-C--:B------:R-:W-:Y:S01]  /*2fb0*/  FMUL R22, R22, R25.reuse ;  /* 0x0000001916167220 */ /* 0x080fe20000400000 */
[----:B------:R-:W-:Y:S01]  /*2fc0*/  I2FP.F32.U32 R6, UR42 ;  /* 0x0000002a00067c45 */ /* 0x000fe20008201000 */
[----:B------:R-:W-:-:S02]  /*2fd0*/  FMUL R23, R4, R25 ;  /* 0x0000001904177220 */ /* 0x000fc40000400000 */
[-C--:B------:R-:W-:Y:S02]  /*2fe0*/  FMUL R24, R24, R25.reuse ;  /* 0x0000001918187220 */ /* 0x080fe40000400000 */
[----:B------:R-:W-:-:S07]  /*2ff0*/  FMUL R25, R6, R25 ;  /* 0x0000001906197220 */ /* 0x000fce0000400000 */
.L_x_85:
[----:B0-----:R-:W0:Y:S01]  /*3000*/  S2R R5, SR_CgaCtaId ;  /* 0x0000000000057919 */ /* 0x001e220000008800 */
[----:B------:R-:W-:Y:S01]  /*3010*/  MOV R4, 0x400 ;  /* 0x0000040000047802 */ /* 0x000fe20000000f00 */
[----:B------:R-:W-:Y:S02]  /*3020*/  IMAD R28, R26, 0x1400, RZ ;  /* 0x000014001a1c7824 */ /* 0x000fe400078e02ff */
[----:B------:R-:W-:Y:S02]  /*3030*/  IMAD.MOV.U32 R0, RZ, RZ, RZ ;  /* 0x000000ffff007224 */ /* 0x000fe400078e00ff */
[----:B------:R-:W-:Y:S01]  /*3040*/  IMAD.IADD R15, R28, 0x1, R17 ;  /* 0x000000011c0f7824 */ /* 0x000fe200078e0211 */
[----:B0-----:R-:W-:-:S07]  /*3050*/  LEA R21, R5, R4, 0x18 ;  /* 0x0000000405157211 */ /* 0x001fce00078ec0ff */
.L_x_48:
[----:B0-----:R-:W0:Y:S01]  /*3060*/  LDC.64 R4, c[0x0][0x388] ;  /* 0x0000e200ff047b82 */ /* 0x001e220000000a00 */
[----:B------:R-:W-:-:S04]  /*3070*/  IMAD.IADD R7, R15, 0x1, R0 ;  /* 0x000000010f077824 */ /* 0x000fc800078e0200 */
[----:B0-----:R-:W-:-:S05]  /*3080*/  IMAD.WIDE R4, R7, 0xc, R4 ;  /* 0x0000000c07047825 */ /* 0x001fca00078e0204 */
[----:B------:R-:W2:Y:S04]  /*3090*/  LDG.E R7, desc[UR36][R4.64] ;  /* 0x0000002404077981 */ /* 0x000ea8000c1e1900 */
[----:B------:R-:W3:Y:S04]  /*30a0*/  LDG.E R9, desc[UR36][R4.64+0x4] ;  /* 0x0000042404097981 */ /* 0x000ee8000c1e1900 */
[----:B------:R-:W4:Y:S01]  /*30b0*/  LDG.E R11, desc[UR36][R4.64+0x8] ;  /* 0x00000824040b7981 */ /* 0x000f22000c1e1900 */
[C---:B------:R-:W-:Y:S02]  /*30c0*/  IMAD R6, R0.reuse, 0xc, R21 ;  /* 0x0000000c00067824 */ /* 0x040fe400078e0215 */
[----:B------:R-:W-:-:S05]  /*30d0*/  VIADD R13, R0, 0x1 ;  /* 0x00000001000d7836 */ /* 0x000fca0000000000 */
[----:B------:R-:W-:-:S04]  /*30e0*/  ISETP.GE.AND P0, PT, R13, R16, PT ;  /* 0x000000100d00720c */ /* 0x000fc80003f06270 */
[----:B------:R-:W-:Y:S01]  /*30f0*/  ISETP.LT.U32.OR P0, PT, R0, 0x13ff, !P0 ;  /* 0x000013ff0000780c */ /* 0x000fe20004701470 */
[----:B------:R-:W-:Y:S01]  /*3100*/  IMAD.MOV.U32 R0, RZ, RZ, R13 ;  /* 0x000000ffff007224 */ /* 0x000fe200078e000d */
[----:B--2---:R0:W-:Y:S04]  /*3110*/  STS [R6], R7 ;  /* 0x0000000706007388 */ /* 0x0041e80000000800 */
[----:B---3--:R0:W-:Y:S04]  /*3120*/  STS [R6+0x4], R9 ;  /* 0x0000040906007388 */ /* 0x0081e80000000800 */
[----:B----4-:R0:W-:Y:S03]  /*3130*/  STS [R6+0x8], R11 ;  /* 0x0000080b06007388 */ /* 0x0101e60000000800 */
[----:B------:R-:W-:Y:S05]  /*3140*/  @P0 BRA `(.L_x_48) ;  /* 0xfffffffc00c40947 */ /* 0x000fea000383ffff */
[----:B------:R-:W-:Y:S01]  /*3150*/  ISETP.GE.AND P0, PT, R2, UR38, PT ;  /* 0x0000002602007c0c */ /* 0x000fe2000bf06270 */
[----:B------:R-:W-:Y:S05]  /*3160*/  WARPSYNC.ALL ;  /* 0x0000000000007948 */ /* 0x000fea0003800000 */
[----:B------:R-:W-:Y:S06]  /*3170*/  BAR.SYNC.DEFER_BLOCKING 0x0 ;  /* 0x0000000000007b1d */ /* 0x000fec0000010000 */
[----:B------:R-:W-:Y:S04]  /*3180*/  BSSY.RECONVERGENT B6, `(.L_x_49) ;  /* 0x0000160000067945 */ /* 0x000fe80003800200 */
[----:B------:R-:W-:Y:S05]  /*3190*/  @P0 BRA `(.L_x_50) ;  /* 0x0000001400780947 */ /* 0x000fea0003800000 */
[----:B------:R-:W-:Y:S01]  /*31a0*/  IMAD.IADD R5, R16, 0x1, -R17 ;  /* 0x0000000110057824 */ /* 0x000fe200078e0a11 */
[----:B------:R-:W-:Y:S01]  /*31b0*/  MOV R43, R3 ;  /* 0x00000003002b7202 */ /* 0x000fe20000000f00 */
[----:B------:R-:W-:Y:S02]  /*31c0*/  IMAD.MOV.U32 R44, RZ, RZ, R27 ;  /* 0x000000ffff2c7224 */ /* 0x000fe400078e001b */
[----:B------:R-:W-:Y:S01]  /*31d0*/  IMAD.MOV.U32 R45, RZ, RZ, R29 ;  /* 0x000000ffff2d7224 */ /* 0x000fe200078e001d */
[----:B------:R-:W-:Y:S01]  /*31e0*/  ISETP.GE.AND P0, PT, R28, R5, PT ;  /* 0x000000051c00720c */ /* 0x000fe20003f06270 */
[----:B------:R-:W-:-:S03]  /*31f0*/  IMAD.MOV.U32 R30, RZ, RZ, R2 ;  /* 0x000000ffff1e7224 */ /* 0x000fc600078e0002 */
[----:B------:R-:W-:-:S04]  /*3200*/  ISETP.EQ.OR P0, PT, R26, RZ, !P0 ;  /* 0x000000ff1a00720c */ /* 0x000fc80004702670 */
[----:B------:R-:W-:-:S09]  /*3210*/  P2R R38, PR, RZ, 0x1 ;  /* 0x00000001ff267803 */ /* 0x000fd20000000000 */
.L_x_84:
[----:B------:R-:W1:Y:S08]  /*3220*/  LDC.64 R4, c[0x0][0x380] ;  /* 0x0000e000ff047b82 */ /* 0x000e700000000a00 */
[----:B0-----:R-:W2:Y:S08]  /*3230*/  LDC.64 R34, c[0x0][0x3a8] ;  /* 0x0000ea00ff227b82 */ /* 0x001eb00000000a00 */
[----:B------:R-:W3:Y:S01]  /*3240*/  LDC.64 R32, c[0x0][0x3a0] ;  /* 0x0000e800ff207b82 */ /* 0x000ee20000000a00 */
[----:B-1----:R-:W-:-:S05]  /*3250*/  IMAD.WIDE R4, R30, 0xc, R4 ;  /* 0x0000000c1e047825 */ /* 0x002fca00078e0204 */
[----:B------:R-:W4:Y:S01]  /*3260*/  LDG.E R31, desc[UR36][R4.64+0x8] ;  /* 0x00000824041f7981 */ /* 0x000f22000c1e1900 */
[----:B--2---:R-:W-:-:S03]  /*3270*/  IMAD.WIDE R34, R30, 0x4, R34 ;  /* 0x000000041e227825 */ /* 0x004fc600078e0222 */
[----:B------:R1:W5:Y:S04]  /*3280*/  LDG.E R36, desc[UR36][R4.64] ;  /* 0x0000002404247981 */ /* 0x000368000c1e1900 */
[----:B------:R1:W5:Y:S01]  /*3290*/  LDG.E R37, desc[UR36][R4.64+0x4] ;  /* 0x0000042404257981 */ /* 0x000362000c1e1900 */
[----:B---3--:R-:W-:-:S03]  /*32a0*/  IMAD.WIDE R32, R30, 0x4, R32 ;  /* 0x000000041e207825 */ /* 0x008fc600078e0220 */
[----:B------:R1:W5:Y:S04]  /*32b0*/  LDG.E R39, desc[UR36][R34.64] ;  /* 0x0000002422277981 */ /* 0x000368000c1e1900 */
[----:B------:R1:W5:Y:S01]  /*32c0*/  LDG.E R41, desc[UR36][R32.64] ;  /* 0x0000002420297981 */ /* 0x000362000c1e1900 */
[----:B------:R-:W2:Y:S01]  /*32d0*/  LDC R42, c[0x0][0x2f8] ;  /* 0x0000be00ff2a7b82 */ /* 0x000ea20000000800 */
[----:B------:R-:W-:-:S06]  /*32e0*/  UISETP.NE.AND UP0, UPT, UR47, UR45, UPT ;  /* 0x0000002d2f00728c */ /* 0x000fcc000bf05270 */
[----:B------:R-:W-:Y:S01]  /*32f0*/  PLOP3.LUT P0, PT, PT, PT, UP0, 0x80, 0x8 ;  /* 0x000000000008781c */ /* 0x000fe20003f0f008 */
[----:B------:R-:W-:-:S05]  /*3300*/  VIADD R30, R30, UR39 ;  /* 0x000000271e1e7c36 */ /* 0x000fca0008000000 */
[----:B------:R-:W-:-:S04]  /*3310*/  ISETP.GE.AND P1, PT, R30, UR38, PT ;  /* 0x000000261e007c0c */ /* 0x000fc8000bf26270 */
[----:B------:R-:W-:Y:S02]  /*3320*/  P2R R40, PR, RZ, 0x2 ;  /* 0x00000002ff287803 */ /* 0x000fe40000000000 */
[----:B--2---:R-:W-:Y:S01]  /*3330*/  IADD3 R42, PT, PT, -R42, UR43, RZ ;  /* 0x0000002b2a2a7c10 */ /* 0x004fe2000fffe1ff */
[----:B----4-:R-:W-:-:S04]  /*3340*/  @!P0 FADD R29, -R19, R31 ;  /* 0x0000001f131d8221 */ /* 0x010fc80000000100 */
[----:B------:R-:W-:Y:S01]  /*3350*/  @!P0 FADD R29, |R29|, -RZ ;  /* 0x800000ff1d1d8221 */ /* 0x000fe20000000200 */
[----:B-1----:R-:W-:Y:S06]  /*3360*/  BRA.U !UP0, `(.L_x_51) ;  /* 0x0000000108547547 */ /* 0x002fec000b800000 */
[----:B------:R-:W-:Y:S01]  /*3370*/  UISETP.NE.AND UP0, UPT, UR47, UR41, UPT ;  /* 0x000000292f00728c */ /* 0x000fe2000bf05270 */
[----:B------:R-:W-:-:S08]  /*3380*/  IMAD.MOV.U32 R29, RZ, RZ, RZ ;  /* 0x000000ffff1d7224 */ /* 0x000fd000078e00ff */
[----:B------:R-:W-:Y:S05]  /*3390*/  BRA.U !UP0, `(.L_x_51) ;  /* 0x0000000108487547 */ /* 0x000fea000b800000 */
[----:B------:R-:W-:-:S04]  /*33a0*/  UIADD3 UR4, UPT, UPT, UR41, 0x1, URZ ;  /* 0x0000000129047890 */ /* 0x000fc8000fffe0ff */
[----:B------:R-:W-:-:S06]  /*33b0*/  UISETP.NE.AND UP0, UPT, UR47, UR4, UPT ;  /* 0x000000042f00728c */ /* 0x000fcc000bf05270 */
[----:B------:R-:W-:-:S13]  /*33c0*/  PLOP3.LUT P0, PT, PT, PT, UP0, 0x80, 0x8 ;  /* 0x000000000008781c */ /* 0x000fda0003f0f008 */
[----:B------:R-:W-:-:S04]  /*33d0*/  @!P0 FADD R29, R18, -R31 ;  /* 0x8000001f121d8221 */ /* 0x000fc80000000000 */
[----:B------:R-:W-:Y:S01]  /*33e0*/  @!P0 FADD R29, |R29|, -RZ ;  /* 0x800000ff1d1d8221 */ /* 0x000fe20000000200 */
[----:B------:R-:W-:Y:S06]  /*33f0*/  BRA.U !UP0, `(.L_x_51) ;  /* 0x0000000108307547 */ /* 0x000fec000b800000 */
[----:B------:R-:W-:Y:S01]  /*3400*/  IMAD.U32 R3, RZ, RZ, UR47 ;  /* 0x0000002fff037e24 */ /* 0x000fe2000f8e00ff */
[----:B------:R-:W-:Y:S01]  /*3410*/  MOV R0, 0x0 ;  /* 0x0000000000007802 */ /* 0x000fe20000000f00 */
[----:B------:R-:W1:Y:S01]  /*3420*/  LDCU.64 UR4, c[0x4][0x8] ;  /* 0x01000100ff0477ac */ /* 0x000e620008000a00 */
[----:B0-----:R-:W-:Y:S01]  /*3430*/  IMAD.U32 R6, RZ, RZ, UR43 ;  /* 0x0000002bff067e24 */ /* 0x001fe2000f8e00ff */
[----:B------:R-:W-:Y:S01]  /*3440*/  MOV R7, UR44 ;  /* 0x0000002c00077c02 */ /* 0x000fe20008000f00 */
[----:B------:R0:W-:Y:S01]  /*3450*/  STL [R42], R3 ;  /* 0x000000032a007387 */ /* 0x0001e20000100800 */
[----:B------:R0:W2:Y:S01]  /*3460*/  LDC.64 R8, c[0x4][R0] ;  /* 0x0100000000087b82 */ /* 0x0000a20000000a00 */
[----:B-1----:R-:W-:Y:S02]  /*3470*/  IMAD.U32 R4, RZ, RZ, UR4 ;  /* 0x00000004ff047e24 */ /* 0x002fe4000f8e00ff */
[----:B0-----:R-:W-:-:S07]  /*3480*/  IMAD.U32 R5, RZ, RZ, UR5 ;  /* 0x00000005ff057e24 */ /* 0x001fce000f8e00ff */
[----:B------:R-:W-:-:S07]  /*3490*/  LEPC R20, `(.L_x_52) ;  /* 0x000000001014794e */ /* 0x000fce0000000000 */
[----:B--2--5:R-:W-:Y:S05]  /*34a0*/  CALL.ABS.NOINC R8 ;  /* 0x0000000008007343 */ /* 0x024fea0003c00000 */
.L_x_52:
[----:B------:R-:W-:-:S07]  /*34b0*/  IMAD.MOV.U32 R29, RZ, RZ, R45 ;  /* 0x000000ffff1d7224 */ /* 0x000fce00078e002d */
.L_x_51:
[----:B------:R-:W-:-:S04]  /*34c0*/  UIADD3 UR4, UPT, UPT, UR40, -0x1, URZ ;  /* 0xffffffff28047890 */ /* 0x000fc8000fffe0ff */
[----:B------:R-:W-:-:S06]  /*34d0*/  UISETP.NE.AND UP0, UPT, UR48, UR4, UPT ;  /* 0x000000043000728c */ /* 0x000fcc000bf05270 */
[----:B------:R-:W-:-:S13]  /*34e0*/  PLOP3.LUT P0, PT, PT, PT, UP0, 0x80, 0x8 ;  /* 0x000000000008781c */ /* 0x000fda0003f0f008 */
[----:B-----5:R-:W-:-:S04]  /*34f0*/  @!P0 FADD R27, -R23, R37 ;  /* 0x00000025171b8221 */ /* 0x020fc80000000100 */
[----:B------:R-:W-:Y:S01]  /*3500*/  @!P0 FADD R27, |R27|, -RZ ;  /* 0x800000ff1b1b8221 */ /* 0x000fe20000000200 */
[----:B------:R-:W-:Y:S06]  /*3510*/  BRA.U !UP0, `(.L_x_53) ;  /* 0x0000000108547547 */ /* 0x000fec000b800000 */
        /* <DEDUP_REMOVED lines=12> */
[----:B0-----:R-:W-:Y:S02]  /*35e0*/  IMAD.U32 R6, RZ, RZ, UR43 ;  /* 0x0000002bff067e24 */ /* 0x001fe4000f8e00ff */
[----:B------:R0:W-:Y:S01]  /*35f0*/  STL [R42], R3 ;  /* 0x000000032a007387 */ /* 0x0001e20000100800 */
[----:B------:R0:W2:Y:S01]  /*3600*/  LDC.64 R8, c[0x4][R0] ;  /* 0x0100000000087b82 */ /* 0x0000a20000000a00 */
[----:B------:R-:W-:Y:S02]  /*3610*/  IMAD.U32 R7, RZ, RZ, UR44 ;  /* 0x0000002cff077e24 */ /* 0x000fe4000f8e00ff */
[----:B-1----:R-:W-:Y:S02]  /*3620*/  IMAD.U32 R4, RZ, RZ, UR4 ;  /* 0x00000004ff047e24 */ /* 0x002fe4000f8e00ff */
[----:B0-----:R-:W-:-:S07]  /*3630*/  IMAD.U32 R5, RZ, RZ, UR5 ;  /* 0x00000005ff057e24 */ /* 0x001fce000f8e00ff */
[----:B------:R-:W-:-:S07]  /*3640*/  LEPC R20, `(.L_x_54) ;  /* 0x000000001014794e */ /* 0x000fce0000000000 */
[----:B--2---:R-:W-:Y:S05]  /*3650*/  CALL.ABS.NOINC R8 ;  /* 0x0000000008007343 */ /* 0x004fea0003c00000 */
.L_x_54:
[----:B------:R-:W-:-:S07]  /*3660*/  IMAD.MOV.U32 R27, RZ, RZ, R44 ;  /* 0x000000ffff1b7224 */ /* 0x000fce00078e002c */
.L_x_53:
[----:B------:R-:W-:-:S06]  /*3670*/  UISETP.NE.AND UP0, UPT, UR49, UR46, UPT ;  /* 0x0000002e3100728c */ /* 0x000fcc000bf05270 */
[----:B------:R-:W-:-:S13]  /*3680*/  PLOP3.LUT P0, PT, PT, PT, UP0, 0x80, 0x8 ;  /* 0x000000000008781c */ /* 0x000fda0003f0f008 */
[----:B------:R-:W-:-:S04]  /*3690*/  @!P0 FADD R3, -R25, R36 ;  /* 0x0000002419038221 */ /* 0x000fc80000000100 */
[----:B------:R-:W-:Y:S01]  /*36a0*/  @!P0 FADD R3, |R3|, -RZ ;  /* 0x800000ff03038221 */ /* 0x000fe20000000200 */
[----:B------:R-:W-:Y:S06]  /*36b0*/  BRA.U !UP0, `(.L_x_55) ;  /* 0x0000000108547547 */ /* 0x000fec000b800000 */
[----:B------:R-:W-:Y:S01]  /*36c0*/  UISETP.NE.AND UP0, UPT, UR49, UR42, UPT ;  /* 0x0000002a3100728c */ /* 0x000fe2000bf05270 */
[----:B------:R-:W-:-:S08]  /*36d0*/  HFMA2 R3, -RZ, RZ, 0, 0 ;  /* 0x00000000ff037431 */ /* 0x000fd000000001ff */
        /* <DEDUP_REMOVED lines=18> */
.L_x_56:
[----:B------:R-:W-:-:S07]  /*3800*/  IMAD.MOV.U32 R3, RZ, RZ, R43 ;  /* 0x000000ffff037224 */ /* 0x000fce00078e002b */
.L_x_55:
[----:B------:R-:W1:Y:S01]  /*3810*/  F2F.F64.F32 R4, R3 ;  /* 0x0000000300047310 */ /* 0x000e620000201800 */
[----:B------:R-:W-:Y:S01]  /*3820*/  BSSY.RECONVERGENT B0, `(.L_x_57) ;  /* 0x0000005000007945 */ /* 0x000fe20003800200 */
[----:B------:R-:W-:Y:S01]  /*3830*/  MOV R52, 0x3870 ;  /* 0x0000387000347802 */ /* 0x000fe20000000f00 */
[----:B-1----:R-:W-:-:S10]  /*3840*/  DADD R12, -RZ, |R4| ;  /* 0x00000000ff0c7229 */ /* 0x002fd40000000504 */
[----:B------:R-:W-:-:S07]  /*3850*/  IMAD.MOV.U32 R53, RZ, RZ, R13 ;  /* 0x000000ffff357224 */ /* 0x000fce00078e000d */
[----:B0-----:R-:W-:Y:S05]  /*3860*/  CALL.REL.NOINC `($_Z15nearestNeighborP7ElementS0_PiS1_S1_Pfii$__internal_accurate_pow) ;  /* 0x0000001400487944 */ /* 0x001fea0003c00000 */
[----:B------:R-:W-:Y:S05]  /*3870*/  BSYNC.RECONVERGENT B0 ;  /* 0x0000000000007941 */ /* 0x000fea0003800200 */
.L_x_57:
[----:B------:R-:W-:Y:S01]  /*3880*/  DADD R8, R4, 2 ;  /* 0x4000000004087429 */ /* 0x000fe20000000000 */
[----:B------:R-:W0:Y:S01]  /*3890*/  F2F.F64.F32 R6, R27 ;  /* 0x0000001b00067310 */ /* 0x000e220000201800 */
[----:B------:R-:W-:Y:S01]  /*38a0*/  FSETP.NEU.AND P0, PT, R3, RZ, PT ;  /* 0x000000ff0300720b */ /* 0x000fe20003f0d000 */
[----:B------:R-:W-:Y:S07]  /*38b0*/  BSSY.RECONVERGENT B0, `(.L_x_58) ;  /* 0x000000d000007945 */ /* 0x000fee0003800200 */
[----:B------:R-:W-:-:S02]  /*38c0*/  LOP3.LUT R8, R9, 0x7ff00000, RZ, 0xc0, !PT ;  /* 0x7ff0000009087812 */ /* 0x000fc400078ec0ff */
[----:B------:R-:W-:Y:S02]  /*38d0*/  FSEL R9, R10, RZ, P0 ;  /* 0x000000ff0a097208 */ /* 0x000fe40000000000 */
[----:B------:R-:W-:Y:S01]  /*38e0*/  ISETP.NE.AND P1, PT, R8, 0x7ff00000, PT ;  /* 0x7ff000000800780c */ /* 0x000fe20003f25270 */
[----:B0-----:R-:W-:Y:S01]  /*38f0*/  DADD R12, -RZ, |R6| ;  /* 0x00000000ff0c7229 */ /* 0x001fe20000000506 */
[----:B------:R-:W-:-:S11]  /*3900*/  FSEL R8, R11, RZ, P0 ;  /* 0x000000ff0b087208 */ /* 0x000fd60000000000 */
[----:B------:R-:W-:Y:S05]  /*3910*/  @P1 BRA `(.L_x_59) ;  /* 0x0000000000181947 */ /* 0x000fea0003800000 */
[----:B------:R-:W-:-:S13]  /*3920*/  FSETP.NAN.AND P0, PT, R3, R3, PT ;  /* 0x000000030300720b */ /* 0x000fda0003f08000 */
[----:B------:R-:W-:Y:S01]  /*3930*/  @P0 DADD R8, R4, 2 ;  /* 0x4000000004080429 */ /* 0x000fe20000000000 */
[----:B------:R-:W-:Y:S10]  /*3940*/  @P0 BRA `(.L_x_59) ;  /* 0x00000000000c0947 */ /* 0x000ff40003800000 */
[----:B------:R-:W-:-:S14]  /*3950*/  DSETP.NEU.AND P0, PT, |R4|, +INF , PT ;  /* 0x7ff000000400742a */ /* 0x000fdc0003f0d200 */
[----:B------:R-:W-:Y:S01]  /*3960*/  @!P0 IMAD.MOV.U32 R8, RZ, RZ, 0x0 ;  /* 0x00000000ff088424 */ /* 0x000fe200078e00ff */
[----:B------:R-:W-:-:S07]  /*3970*/  @!P0 MOV R9, 0x7ff00000 ;  /* 0x7ff0000000098802 */ /* 0x000fce0000000f00 */
.L_x_59:
[----:B------:R-:W-:Y:S05]  /*3980*/  BSYNC.RECONVERGENT B0 ;  /* 0x0000000000007941 */ /* 0x000fea0003800200 */
.L_x_58:
[----:B------:R-:W-:Y:S01]  /*3990*/  BSSY.RECONVERGENT B0, `(.L_x_60) ;  /* 0x0000004000007945 */ /* 0x000fe20003800200 */
[----:B------:R-:W-:Y:S01]  /*39a0*/  IMAD.MOV.U32 R53, RZ, RZ, R13 ;  /* 0x000000ffff357224 */ /* 0x000fe200078e000d */
[----:B------:R-:W-:-:S07]  /*39b0*/  MOV R52, 0x39d0 ;  /* 0x000039d000347802 */ /* 0x000fce0000000f00 */
[----:B------:R-:W-:Y:S05]  /*39c0*/  CALL.REL.NOINC `($_Z15nearestNeighborP7ElementS0_PiS1_S1_Pfii$__internal_accurate_pow) ;  /* 0x0000001000f07944 */ /* 0x000fea0003c00000 */
[----:B------:R-:W-:Y:S05]  /*39d0*/  BSYNC.RECONVERGENT B0 ;  /* 0x0000000000007941 */ /* 0x000fea0003800200 */
.L_x_60:
[----:B------:R-:W-:Y:S01]  /*39e0*/  DADD R4, R6, 2 ;  /* 0x4000000006047429 */ /* 0x000fe20000000000 */
[----:B------:R-:W-:Y:S01]  /*39f0*/  FSETP.NEU.AND P1, PT, R27, RZ, PT ;  /* 0x000000ff1b00720b */ /* 0x000fe20003f2d000 */
[----:B------:R-:W-:Y:S01]  /*3a00*/  BSSY.RECONVERGENT B0, `(.L_x_61) ;  /* 0x0000011000007945 */ /* 0x000fe20003800200 */
[----:B------:R-:W-:Y:S02]  /*3a10*/  FSETP.NEU.AND P3, PT, R3, 1, PT ;  /* 0x3f8000000300780b */ /* 0x000fe40003f6d000 */
[----:B------:R-:W-:Y:S02]  /*3a20*/  FSETP.NEU.AND P0, PT, R27, 1, PT ;  /* 0x3f8000001b00780b */ /* 0x000fe40003f0d000 */
[----:B------:R-:W-:Y:S02]  /*3a30*/  FSEL R12, R11, RZ, P1 ;  /* 0x000000ff0b0c7208 */ /* 0x000fe40000800000 */
[----:B------:R-:W-:Y:S02]  /*3a40*/  FSEL R13, R10, RZ, P1 ;  /* 0x000000ff0a0d7208 */ /* 0x000fe40000800000 */
[----:B------:R-:W-:-:S02]  /*3a50*/  LOP3.LUT R0, R5, 0x7ff00000, RZ, 0xc0, !PT ;  /* 0x7ff0000005007812 */ /* 0x000fc400078ec0ff */
[----:B------:R0:W1:Y:S01]  /*3a60*/  F2F.F64.F32 R4, R29 ;  /* 0x0000001d00047310 */ /* 0x0000620000201800 */
[----:B------:R-:W-:Y:S02]  /*3a70*/  FSEL R8, R8, RZ, P3 ;  /* 0x000000ff08087208 */ /* 0x000fe40001800000 */
[----:B------:R-:W-:Y:S02]  /*3a80*/  ISETP.NE.AND P2, PT, R0, 0x7ff00000, PT ;  /* 0x7ff000000000780c */ /* 0x000fe40003f45270 */
[----:B------:R-:W-:-:S11]  /*3a90*/  FSEL R9, R9, 1.875, P3 ;  /* 0x3ff0000009097808 */ /* 0x000fd60001800000 */
[----:B01----:R-:W-:Y:S05]  /*3aa0*/  @P2 BRA `(.L_x_62) ;  /* 0x0000000000182947 */ /* 0x003fea0003800000 */
[----:B------:R-:W-:-:S13]  /*3ab0*/  FSETP.NAN.AND P1, PT, R27, R27, PT ;  /* 0x0000001b1b00720b */ /* 0x000fda0003f28000 */
[----:B------:R-:W-:Y:S01]  /*3ac0*/  @P1 DADD R12, R6, 2 ;  /* 0x40000000060c1429 */ /* 0x000fe20000000000 */
[----:B------:R-:W-:Y:S10]  /*3ad0*/  @P1 BRA `(.L_x_62) ;  /* 0x00000000000c1947 */ /* 0x000ff40003800000 */
[----:B------:R-:W-:-:S14]  /*3ae0*/  DSETP.NEU.AND P1, PT, |R6|, +INF , PT ;  /* 0x7ff000000600742a */ /* 0x000fdc0003f2d200 */
[----:B------:R-:W-:Y:S02]  /*3af0*/  @!P1 IMAD.MOV.U32 R12, RZ, RZ, 0x0 ;  /* 0x00000000ff0c9424 */ /* 0x000fe400078e00ff */
[----:B------:R-:W-:-:S07]  /*3b00*/  @!P1 IMAD.MOV.U32 R13, RZ, RZ, 0x7ff00000 ;  /* 0x7ff00000ff0d9424 */ /* 0x000fce00078e00ff */
.L_x_62:
[----:B------:R-:W-:Y:S05]  /*3b10*/  BSYNC.RECONVERGENT B0 ;  /* 0x0000000000007941 */ /* 0x000fea0003800200 */
.L_x_61:
[----:B------:R-:W-:Y:S01]  /*3b20*/  DADD R52, -RZ, |R4| ;  /* 0x00000000ff347229 */ /* 0x000fe20000000504 */
[----:B------:R-:W-:Y:S01]  /*3b30*/  FSEL R6, R12, RZ, P0 ;  /* 0x000000ff0c067208 */ /* 0x000fe20000000000 */
[----:B------:R-:W-:Y:S01]  /*3b40*/  BSSY.RECONVERGENT B0, `(.L_x_63) ;  /* 0x0000006000007945 */ /* 0x000fe20003800200 */
[----:B------:R-:W-:-:S06]  /*3b50*/  FSEL R7, R13, 1.875, P0 ;  /* 0x3ff000000d077808 */ /* 0x000fcc0000000000 */
[----:B------:R-:W-:Y:S01]  /*3b60*/  DADD R6, R8, R6 ;  /* 0x0000000008067229 */ /* 0x000fe20000000006 */
[----:B------:R-:W-:Y:S01]  /*3b70*/  IMAD.MOV.U32 R12, RZ, RZ, R52 ;  /* 0x000000ffff0c7224 */ /* 0x000fe200078e0034 */
[----:B------:R-:W-:-:S09]  /*3b80*/  MOV R52, 0x3ba0 ;  /* 0x00003ba000347802 */ /* 0x000fd20000000f00 */
[----:B------:R-:W-:Y:S05]  /*3b90*/  CALL.REL.NOINC `($_Z15nearestNeighborP7ElementS0_PiS1_S1_Pfii$__internal_accurate_pow) ;  /* 0x00000010007c7944 */ /* 0x000fea0003c00000 */
[----:B------:R-:W-:Y:S05]  /*3ba0*/  BSYNC.RECONVERGENT B0 ;  /* 0x0000000000007941 */ /* 0x000fea0003800200 */
.L_x_63:
        /* <DEDUP_REMOVED lines=15> */
.L_x_65:
[----:B------:R-:W-:Y:S05]  /*3ca0*/  BSYNC.RECONVERGENT B0 ;  /* 0x0000000000007941 */ /* 0x000fea0003800200 */
.L_x_64:
[----:B------:R-:W-:Y:S01]  /*3cb0*/  FSEL R4, R8, RZ, P0 ;  /* 0x000000ff08047208 */ /* 0x000fe20000000000 */
[----:B------:R-:W-:Y:S01]  /*3cc0*/  IMAD.MOV.U32 R11, RZ, RZ, 0x3fd80000 ;  /* 0x3fd80000ff0b7424 */ /* 0x000fe200078e00ff */
[----:B------:R-:W-:Y:S01]  /*3cd0*/  FSEL R5, R9, 1.875, P0 ;  /* 0x3ff0000009057808 */ /* 0x000fe20000000000 */
[----:B------:R-:W-:Y:S01]  /*3ce0*/  BSSY.RECONVERGENT B0, `(.L_x_66) ;  /* 0x0000019000007945 */ /* 0x000fe20003800200 */
[----:B------:R-:W-:-:S04]  /*3cf0*/  MOV R10, 0x0 ;  /* 0x00000000000a7802 */ /* 0x000fc80000000f00 */
[----:B------:R-:W-:-:S06]  /*3d00*/  DADD R6, R6, R4 ;  /* 0x0000000006067229 */ /* 0x000fcc0000000004 */
[----:B------:R-:W0:Y:S04]  /*3d10*/  MUFU.RSQ64H R5, R7 ;  /* 0x0000000700057308 */ /* 0x000e280000001c00 */
[----:B------:R-:W-:-:S05]  /*3d20*/  VIADD R4, R7, 0xfcb00000 ;  /* 0xfcb0000007047836 */ /* 0x000fca0000000000 */
[----:B------:R-:W-:Y:S01]  /*3d30*/  ISETP.GE.U32.AND P0, PT, R4, 0x7ca00000, PT ;  /* 0x7ca000000400780c */ /* 0x000fe20003f06070 */
        /* <DEDUP_REMOVED lines=12> */
[----:B------:R-:W-:Y:S01]  /*3e00*/  MOV R42, 0x3e70 ;  /* 0x00003e70002a7802 */ /* 0x000fe20000000f00 */
[----:B------:R-:W-:Y:S01]  /*3e10*/  IMAD.MOV.U32 R43, RZ, RZ, R11 ;  /* 0x000000ffff2b7224 */ /* 0x000fe200078e000b */
[----:B------:R-:W-:Y:S01]  /*3e20*/  MOV R11, R4 ;  /* 0x00000004000b7202 */ /* 0x000fe20000000f00 */
[----:B------:R-:W-:Y:S02]  /*3e30*/  IMAD.MOV.U32 R20, RZ, RZ, R6 ;  /* 0x000000ffff147224 */ /* 0x000fe400078e0006 */
[----:B------:R-:W-:Y:S02]  /*3e40*/  IMAD.MOV.U32 R21, RZ, RZ, R7 ;  /* 0x000000ffff157224 */ /* 0x000fe400078e0007 */
[----:B------:R-:W-:-:S07]  /*3e50*/  IMAD.MOV.U32 R13, RZ, RZ, R9 ;  /* 0x000000ffff0d7224 */ /* 0x000fce00078e0009 */
[----:B------:R-:W-:Y:S05]  /*3e60*/  CALL.REL.NOINC `($__internal_0_$__cuda_sm20_dsqrt_rn_f64_mediumpath_v1) ;  /* 0x0000000800507944 */ /* 0x000fea0003c00000 */
.L_x_67:
[----:B------:R-:W-:Y:S05]  /*3e70*/  BSYNC.RECONVERGENT B0 ;  /* 0x0000000000007941 */ /* 0x000fea0003800200 */
.L_x_66:
[----:B------:R-:W0:Y:S01]  /*3e80*/  F2F.F32.F64 R12, R12 ;  /* 0x0000000c000c7310 */ /* 0x000e220000301000 */
[----:B------:R-:W-:Y:S01]  /*3e90*/  BSSY.RECONVERGENT B0, `(.L_x_68) ;  /* 0x0000089000007945 */ /* 0x000fe20003800200 */
[----:B0-----:R-:W-:-:S13]  /*3ea0*/  FSETP.GT.AND P0, PT, R39, R12, PT ;  /* 0x0000000c2700720b */ /* 0x001fda0003f04000 */
[----:B------:R-:W-:Y:S05]  /*3eb0*/  @!P0 BRA `(.L_x_69) ;  /* 0x0000000800188947 */ /* 0x000fea0003800000 */
[----:B------:R-:W-:Y:S01]  /*3ec0*/  ISETP.NE.AND P1, PT, R38, RZ, PT ;  /* 0x000000ff2600720c */ /* 0x000fe20003f25270 */
[----:B------:R-:W-:-:S12]  /*3ed0*/  BSSY.RECONVERGENT B1, `(.L_x_70) ;  /* 0x0000082000017945 */ /* 0x000fd80003800200 */
[----:B------:R-:W-:Y:S05]  /*3ee0*/  @!P1 BRA `(.L_x_71) ;  /* 0x0000000800009947 */ /* 0x000fea0003800000 */
[----:B------:R-:W-:-:S07]  /*3ef0*/  IMAD.MOV.U32 R0, RZ, RZ, R28 ;  /* 0x000000ffff007224 */ /* 0x000fce00078e001c */
.L_x_83:
[----:B------:R-:W0:Y:S01]  /*3f00*/  S2R R5, SR_CgaCtaId ;  /* 0x0000000000057919 */ /* 0x000e220000008800 */
[----:B------:R-:W-:Y:S01]  /*3f10*/  MOV R4, 0x400 ;  /* 0x0000040000047802 */ /* 0x000fe20000000f00 */
[----:B------:R-:W-:Y:S01]  /*3f20*/  BSSY.RECONVERGENT B2, `(.L_x_72) ;  /* 0x000000a000027945 */ /* 0x000fe20003800200 */
[----:B------:R-:W-:Y:S02]  /*3f30*/  MOV R52, 0x3fc0 ;  /* 0x00003fc000347802 */ /* 0x000fe40000000f00 */
[----:B0-----:R-:W-:-:S05]  /*3f40*/  LEA R5, R5, R4, 0x18 ;  /* 0x0000000405057211 */ /* 0x001fca00078ec0ff */
[----:B------:R-:W-:-:S05]  /*3f50*/  IMAD R56, R0, 0xc, R5 ;  /* 0x0000000c00387824 */ /* 0x000fca00078e0205 */
[----:B------:R-:W0:Y:S02]  /*3f60*/  LDS R5, [R56] ;  /* 0x0000000038057984 */ /* 0x000e240000000800 */
[----:B0-----:R-:W-:-:S04]  /*3f70*/  FADD R6, R36, -R5 ;  /* 0x8000000524067221 */ /* 0x001fc80000000000 */
[----:B------:R-:W0:Y:S02]  /*3f80*/  F2F.F64.F32 R4, R6 ;  /* 0x0000000600047310 */ /* 0x000e240000201800 */
[----:B0-----:R-:W-:-:S10]  /*3f90*/  DADD R12, -RZ, |R4| ;  /* 0x00000000ff0c7229 */ /* 0x001fd40000000504 */
[----:B------:R-:W-:-:S07]  /*3fa0*/  IMAD.MOV.U32 R53, RZ, RZ, R13 ;  /* 0x000000ffff357224 */ /* 0x000fce00078e000d */
[----:B------:R-:W-:Y:S05]  /*3fb0*/  CALL.REL.NOINC `($_Z15nearestNeighborP7ElementS0_PiS1_S1_Pfii$__internal_accurate_pow) ;  /* 0x0000000c00747944 */ /* 0x000fea0003c00000 */
[----:B------:R-:W-:Y:S05]  /*3fc0*/  BSYNC.RECONVERGENT B2 ;  /* 0x0000000000027941 */ /* 0x000fea0003800200 */
.L_x_72:
[----:B------:R-:W0:Y:S01]  /*3fd0*/  LDS R54, [R56+0x4] ;  /* 0x0000040038367984 */ /* 0x000e220000000800 */
[----:B------:R-:W-:Y:S01]  /*3fe0*/  DADD R12, R4, 2 ;  /* 0x40000000040c7429 */ /* 0x000fe20000000000 */
[C---:B------:R-:W-:Y:S01]  /*3ff0*/  FSETP.NEU.AND P1, PT, R6.reuse, RZ, PT ;  /* 0x000000ff0600720b */ /* 0x040fe20003f2d000 */
[----:B------:R-:W-:Y:S01]  /*4000*/  BSSY.RECONVERGENT B2, `(.L_x_73) ;  /* 0x0000012000027945 */ /* 0x000fe20003800200 */
[----:B------:R-:W-:Y:S02]  /*4010*/  FSETP.NEU.AND P0, PT, R6, 1, PT ;  /* 0x3f8000000600780b */ /* 0x000fe40003f0d000 */
[----:B------:R-:W-:Y:S02]  /*4020*/  FSEL R14, R11, RZ, P1 ;  /* 0x000000ff0b0e7208 */ /* 0x000fe40000800000 */
[----:B------:R-:W-:-:S03]  /*4030*/  FSEL R15, R10, RZ, P1 ;  /* 0x000000ff0a0f7208 */ /* 0x000fc60000800000 */
[----:B------:R-:W-:-:S04]  /*4040*/  LOP3.LUT R12, R13, 0x7ff00000, RZ, 0xc0, !PT ;  /* 0x7ff000000d0c7812 */ /* 0x000fc800078ec0ff */
[----:B------:R-:W-:Y:S01]  /*4050*/  ISETP.NE.AND P2, PT, R12, 0x7ff00000, PT ;  /* 0x7ff000000c00780c */ /* 0x000fe20003f45270 */
[----:B0-----:R-:W-:-:S04]  /*4060*/  FADD R54, R37, -R54 ;  /* 0x8000003625367221 */ /* 0x001fc80000000000 */
[----:B------:R-:W0:Y:S02]  /*4070*/  F2F.F64.F32 R8, R54 ;  /* 0x0000003600087310 */ /* 0x000e240000201800 */
[----:B0-----:R-:W-:-:S10]  /*4080*/  DADD R52, -RZ, |R8| ;  /* 0x00000000ff347229 */ /* 0x001fd40000000508 */
[----:B------:R-:W-:Y:S01]  /*4090*/  IMAD.MOV.U32 R12, RZ, RZ, R52 ;  /* 0x000000ffff0c7224 */ /* 0x000fe200078e0034 */
[----:B------:R-:W-:Y:S06]  /*40a0*/  @P2 BRA `(.L_x_74) ;  /* 0x00000000001c2947 */ /* 0x000fec0003800000 */
[----:B------:R-:W-:-:S13]  /*40b0*/  FSETP.NAN.AND P1, PT, R6, R6, PT ;  /* 0x000000060600720b */ /* 0x000fda0003f28000 */
[----:B------:R-:W0:Y:S02]  /*40c0*/  @P1 F2F.F64.F32 R6, R6 ;  /* 0x0000000600061310 */ /* 0x000e240000201800 */
[----:B0-----:R-:W-:Y:S01]  /*40d0*/  @P1 DADD R14, R6, 2 ;  /* 0x40000000060e1429 */ /* 0x001fe20000000000 */
[----:B------:R-:W-:Y:S10]  /*40e0*/  @P1 BRA `(.L_x_74) ;  /* 0x00000000000c1947 */ /* 0x000ff40003800000 */
[----:B------:R-:W-:-:S14]  /*40f0*/  DSETP.NEU.AND P1, PT, |R4|, +INF , PT ;  /* 0x7ff000000400742a */ /* 0x000fdc0003f2d200 */
[----:B------:R-:W-:Y:S02]  /*4100*/  @!P1 IMAD.MOV.U32 R14, RZ, RZ, 0x0 ;  /* 0x00000000ff0e9424 */ /* 0x000fe400078e00ff */
[----:B------:R-:W-:-:S07]  /*4110*/  @!P1 IMAD.MOV.U32 R15, RZ, RZ, 0x7ff00000 ;  /* 0x7ff00000ff0f9424 */ /* 0x000fce00078e00ff */
.L_x_74:
[----:B------:R-:W-:Y:S05]  /*4120*/  BSYNC.RECONVERGENT B2 ;  /* 0x0000000000027941 */ /* 0x000fea0003800200 */
.L_x_73:
[----:B------:R-:W-:Y:S01]  /*4130*/  BSSY.RECONVERGENT B2, `(.L_x_75) ;  /* 0x0000005000027945 */ /* 0x000fe20003800200 */
[----:B------:R-:W-:Y:S02]  /*4140*/  FSEL R6, R14, RZ, P0 ;  /* 0x000000ff0e067208 */ /* 0x000fe40000000000 */
[----:B------:R-:W-:Y:S02]  /*4150*/  FSEL R7, R15, 1.875, P0 ;  /* 0x3ff000000f077808 */ /* 0x000fe40000000000 */
[----:B------:R-:W-:-:S07]  /*4160*/  MOV R52, 0x4180 ;  /* 0x0000418000347802 */ /* 0x000fce0000000f00 */
[----:B------:R-:W-:Y:S05]  /*4170*/  CALL.REL.NOINC `($_Z15nearestNeighborP7ElementS0_PiS1_S1_Pfii$__internal_accurate_pow) ;  /* 0x0000000c00047944 */ /* 0x000fea0003c00000 */
[----:B------:R-:W-:Y:S05]  /*4180*/  BSYNC.RECONVERGENT B2 ;  /* 0x0000000000027941 */ /* 0x000fea0003800200 */
.L_x_75:
        /* <DEDUP_REMOVED lines=11> */
[----:B0-----:R-:W-:-:S06]  /*4240*/  DADD R12, -RZ, |R4| ;  /* 0x00000000ff0c7229 */ /* 0x001fcc0000000504 */
[----:B------:R-:W-:Y:S05]  /*4250*/  @P2 BRA `(.L_x_77) ;  /* 0x00000000001c2947 */ /* 0x000fea0003800000 */
[----:B------:R-:W-:-:S13]  /*4260*/  FSETP.NAN.AND P1, PT, R54, R54, PT ;  /* 0x000000363600720b */ /* 0x000fda0003f28000 */
[----:B------:R-:W0:Y:S02]  /*4270*/  @P1 F2F.F64.F32 R10, R54 ;  /* 0x00000036000a1310 */ /* 0x000e240000201800 */
[----:B0-----:R-:W-:Y:S01]  /*4280*/  @P1 DADD R14, R10, 2 ;  /* 0x400000000a0e1429 */ /* 0x001fe20000000000 */
[----:B------:R-:W-:Y:S10]  /*4290*/  @P1 BRA `(.L_x_77) ;  /* 0x00000000000c1947 */ /* 0x000ff40003800000 */
[----:B------:R-:W-:-:S14]  /*42a0*/  DSETP.NEU.AND P1, PT, |R8|, +INF , PT ;  /* 0x7ff000000800742a */ /* 0x000fdc0003f2d200 */
[----:B------:R-:W-:Y:S01]  /*42b0*/  @!P1 IMAD.MOV.U32 R14, RZ, RZ, 0x0 ;  /* 0x00000000ff0e9424 */ /* 0x000fe200078e00ff */
[----:B------:R-:W-:-:S07]  /*42c0*/  @!P1 MOV R15, 0x7ff00000 ;  /* 0x7ff00000000f9802 */ /* 0x000fce0000000f00 */
.L_x_77:
[----:B------:R-:W-:Y:S05]  /*42d0*/  BSYNC.RECONVERGENT B2 ;  /* 0x0000000000027941 */ /* 0x000fea0003800200 */
.L_x_76:
        /* <DEDUP_REMOVED lines=8> */
.L_x_78:
        /* <DEDUP_REMOVED lines=10> */
[----:B------:R-:W0:Y:S02]  /*4400*/  @P1 F2F.F64.F32 R10, R55 ;  /* 0x00000037000a1310 */ /* 0x000e240000201800 */
[----:B0-----:R-:W-:Y:S01]  /*4410*/  @P1 DADD R8, R10, 2 ;  /* 0x400000000a081429 */ /* 0x001fe20000000000 */
[----:B------:R-:W-:Y:S10]  /*4420*/  @P1 BRA `(.L_x_80) ;  /* 0x00000000000c1947 */ /* 0x000ff40003800000 */
[----:B------:R-:W-:-:S14]  /*4430*/  DSETP.NEU.AND P1, PT, |R4|, +INF , PT ;  /* 0x7ff000000400742a */ /* 0x000fdc0003f2d200 */
[----:B------:R-:W-:Y:S02]  /*4440*/  @!P1 IMAD.MOV.U32 R8, RZ, RZ, 0x0 ;  /* 0x00000000ff089424 */ /* 0x000fe400078e00ff */
[----:B------:R-:W-:-:S07]  /*4450*/  @!P1 IMAD.MOV.U32 R9, RZ, RZ, 0x7ff00000 ;  /* 0x7ff00000ff099424 */ /* 0x000fce00078e00ff */
.L_x_80:
[----:B------:R-:W-:Y:S05]  /*4460*/  BSYNC.RECONVERGENT B2 ;  /* 0x0000000000027941 */ /* 0x000fea0003800200 */
.L_x_79:
[----:B------:R-:W-:Y:S01]  /*4470*/  FSEL R10, R8, RZ, P0 ;  /* 0x000000ff080a7208 */ /* 0x000fe20000000000 */
[----:B------:R-:W-:Y:S01]  /*4480*/  IMAD.MOV.U32 R8, RZ, RZ, 0x0 ;  /* 0x00000000ff087424 */ /* 0x000fe200078e00ff */
[----:B------:R-:W-:Y:S01]  /*4490*/  FSEL R11, R9, 1.875, P0 ;  /* 0x3ff00000090b7808 */ /* 0x000fe20000000000 */
[----:B------:R-:W-:Y:S01]  /*44a0*/  IMAD.MOV.U32 R9, RZ, RZ, 0x3fd80000 ;  /* 0x3fd80000ff097424 */ /* 0x000fe200078e00ff */
[----:B------:R-:W-:Y:S04]  /*44b0*/  BSSY.RECONVERGENT B2, `(.L_x_81) ;  /* 0x0000019000027945 */ /* 0x000fe80003800200 */
        /* <DEDUP_REMOVED lines=10> */
[----:B------:R-:W-:Y:S01]  /*4560*/  VIADD R9, R21, 0xfff00000 ;  /* 0xfff0000015097836 */ /* 0x000fe20000000000 */
[----:B------:R-:W-:-:S05]  /*4570*/  MOV R8, R20 ;  /* 0x0000001400087202 */ /* 0x000fca0000000f00 */
[----:B------:R-:W-:-:S08]  /*4580*/  DFMA R14, R6, -R6, R10 ;  /* 0x80000006060e722b */ /* 0x000fd0000000000a */
[----:B------:R-:W-:Y:S01]  /*4590*/  DFMA R12, R14, R8, R6 ;  /* 0x000000080e0c722b */ /* 0x000fe20000000006 */
[----:B------:R-:W-:Y:S10]  /*45a0*/  @!P0 BRA `(.L_x_82) ;  /* 0x0000000000248947 */ /* 0x000ff40003800000 */
[----:B------:R-:W-:Y:S01]  /*45b0*/  IMAD.MOV.U32 R12, RZ, RZ, R20 ;  /* 0x000000ffff0c7224 */ /* 0x000fe200078e0014 */
[----:B------:R-:W-:Y:S01]  /*45c0*/  MOV R42, 0x4640 ;  /* 0x00004640002a7802 */ /* 0x000fe20000000f00 */
[----:B------:R-:W-:Y:S02]  /*45d0*/  IMAD.MOV.U32 R20, RZ, RZ, R10 ;  /* 0x000000ffff147224 */ /* 0x000fe400078e000a */
[----:B------:R-:W-:Y:S02]  /*45e0*/  IMAD.MOV.U32 R21, RZ, RZ, R11 ;  /* 0x000000ffff157224 */ /* 0x000fe400078e000b */
[----:B------:R-:W-:Y:S02]  /*45f0*/  IMAD.MOV.U32 R10, RZ, RZ, R6 ;  /* 0x000000ffff0a7224 */ /* 0x000fe400078e0006 */
[----:B------:R-:W-:Y:S02]  /*4600*/  IMAD.MOV.U32 R43, RZ, RZ, R7 ;  /* 0x000000ffff2b7224 */ /* 0x000fe400078e0007 */
[----:B------:R-:W-:-:S02]  /*4610*/  IMAD.MOV.U32 R11, RZ, RZ, R4 ;  /* 0x000000ffff0b7224 */ /* 0x000fc400078e0004 */
[----:B------:R-:W-:-:S07]  /*4620*/  IMAD.MOV.U32 R13, RZ, RZ, R9 ;  /* 0x000000ffff0d7224 */ /* 0x000fce00078e0009 */
[----:B------:R-:W-:Y:S05]  /*4630*/  CALL.REL.NOINC `($__internal_0_$__cuda_sm20_dsqrt_rn_f64_mediumpath_v1) ;  /* 0x00000000005c7944 */ /* 0x000fea0003c00000 */
.L_x_82:
[----:B------:R-:W-:Y:S05]  /*4640*/  BSYNC.RECONVERGENT B2 ;  /* 0x0000000000027941 */ /* 0x000fea0003800200 */
.L_x_81:
[----:B------:R-:W-:Y:S01]  /*4650*/  IMAD.IADD R5, R16, 0x1, -R17 ;  /* 0x0000000110057824 */ /* 0x000fe200078e0a11 */
[----:B------:R-:W-:Y:S01]  /*4660*/  IADD3 R4, PT, PT, R0, 0x1, RZ ;  /* 0x0000000100047810 */ /* 0x000fe20007ffe0ff */
[----:B------:R-:W0:Y:S03]  /*4670*/  F2F.F32.F64 R12, R12 ;  /* 0x0000000c000c7310 */ /* 0x000e260000301000 */
[----:B------:R-:W-:-:S04]  /*4680*/  ISETP.GE.AND P0, PT, R4, R5, PT ;  /* 0x000000050400720c */ /* 0x000fc80003f06270 */
[----:B------:R-:W-:Y:S02]  /*4690*/  ISETP.LT.U32.OR P0, PT, R0, 0x13ff, !P0 ;  /* 0x000013ff0000780c */ /* 0x000fe40004701470 */
[----:B0-----:R-:W-:-:S04]  /*46a0*/  FSETP.GT.AND P1, PT, R39, R12, PT ;  /* 0x0000000c2700720b */ /* 0x001fc80003f24000 */
[----:B------:R-:W-:Y:S01]  /*46b0*/  SEL R41, R0, R41, P1 ;  /* 0x0000002900297207 */ /* 0x000fe20000800000 */
[----:B------:R-:W-:Y:S01]  /*46c0*/  IMAD.MOV.U32 R0, RZ, RZ, R4 ;  /* 0x000000ffff007224 */ /* 0x000fe200078e0004 */
[----:B------:R-:W-:-:S05]  /*46d0*/  FSEL R39, R12, R39, P1 ;  /* 0x000000270c277208 */ /* 0x000fca0000800000 */
[----:B------:R-:W-:Y:S05]  /*46e0*/  @P0 BRA `(.L_x_83) ;  /* 0xfffffff800040947 */ /* 0x000fea000383ffff */
.L_x_71:
[----:B------:R-:W-:Y:S05]  /*46f0*/  BSYNC.RECONVERGENT B1 ;  /* 0x0000000000017941 */ /* 0x000fea0003800200 */
.L_x_70:
[----:B------:R0:W-:Y:S04]  /*4700*/  STG.E desc[UR36][R34.64], R39 ;  /* 0x0000002722007986 */ /* 0x0001e8000c101924 */
[----:B------:R0:W-:Y:S02]  /*4710*/  STG.E desc[UR36][R32.64], R41 ;  /* 0x0000002920007986 */ /* 0x0001e4000c101924 */
.L_x_69:
[----:B------:R-:W-:Y:S05]  /*4720*/  BSYNC.RECONVERGENT B0 ;  /* 0x0000000000007941 */ /* 0x000fea0003800200 */
.L_x_68:
[----:B------:R-:W-:Y:S01]  /*4730*/  ISETP.NE.AND P0, PT, R40, RZ, PT ;  /* 0x000000ff2800720c */ /* 0x000fe20003f05270 */
[----:B------:R-:W-:Y:S02]  /*4740*/  IMAD.MOV.U32 R44, RZ, RZ, R27 ;  /* 0x000000ffff2c7224 */ /* 0x000fe400078e001b */
[----:B------:R-:W-:Y:S02]  /*4750*/  IMAD.MOV.U32 R43, RZ, RZ, R3 ;  /* 0x000000ffff2b7224 */ /* 0x000fe400078e0003 */
[----:B------:R-:W-:-:S08]  /*4760*/  IMAD.MOV.U32 R45, RZ, RZ, R29 ;  /* 0x000000ffff2d7224 */ /* 0x000fd000078e001d */
[----:B------:R-:W-:Y:S05]  /*4770*/  @!P0 BRA `(.L_x_84) ;  /* 0xffffffe800a88947 */ /* 0x000fea000383ffff */
.L_x_50:
[----:B------:R-:W-:Y:S05]  /*4780*/  BSYNC.RECONVERGENT B6 ;  /* 0x0000000000067941 */ /* 0x000fea0003800200 */
.L_x_49:
[----:B------:R-:W-:Y:S01]  /*4790*/  VIADD R26, R26, 0x1 ;  /* 0x000000011a1a7836 */ /* 0x000fe20000000000 */
[----:B------:R-:W-:Y:S06]  /*47a0*/  BRA `(.L_x_85) ;  /* 0xffffffe800147947 */ /* 0x000fec000383ffff */
        .weak           $__internal_0_$__cuda_sm20_dsqrt_rn_f64_mediumpath_v1
        .type           $__internal_0_$__cuda_sm20_dsqrt_rn_f64_mediumpath_v1,@function
        .size           $__internal_0_$__cuda_sm20_dsqrt_rn_f64_mediumpath_v1,($__internal_1_$__cuda_sm20_rcp_rn_f32_slowpath - $__internal_0_$__cuda_sm20_dsqrt_rn_f64_mediumpath_v1)
$__internal_0_$__cuda_sm20_dsqrt_rn_f64_mediumpath_v1:
[----:B------:R-:W-:Y:S01]  /*47b0*/  ISETP.GE.U32.AND P1, PT, R11, -0x3400000, PT ;  /* 0xfcc000000b00780c */ /* 0x000fe20003f26070 */
[----:B------:R-:W-:Y:S01]  /*47c0*/  BSSY.RECONVERGENT B3, `(.L_x_86) ;  /* 0x0000024000037945 */ /* 0x000fe20003800200 */
[----:B------:R-:W-:-:S11]  /*47d0*/  IMAD.MOV.U32 R11, RZ, RZ, R43 ;  /* 0x000000ffff0b7224 */ /* 0x000fd600078e002b */
[----:B------:R-:W-:Y:S05]  /*47e0*/  @!P1 BRA `(.L_x_87) ;  /* 0x0000000000209947 */ /* 0x000fea0003800000 */
[----:B------:R-:W-:-:S10]  /*47f0*/  DFMA.RM R12, R14, R12, R10 ;  /* 0x0000000c0e0c722b */ /* 0x000fd4000000400a */
[----:B------:R-:W-:-:S04]  /*4800*/  IADD3 R10, P1, PT, R12, 0x1, RZ ;  /* 0x000000010c0a7810 */ /* 0x000fc80007f3e0ff */
[----:B------:R-:W-:-:S06]  /*4810*/  IADD3.X R11, PT, PT, RZ, R13, RZ, P1, !PT ;  /* 0x0000000dff0b7210 */ /* 0x000fcc0000ffe4ff */
[----:B------:R-:W-:-:S08]  /*4820*/  DFMA.RP R20, -R12, R10, R20 ;  /* 0x0000000a0c14722b */ /* 0x000fd00000008114 */
[----:B------:R-:W-:-:S06]  /*4830*/  DSETP.GT.AND P1, PT, R20, RZ, PT ;  /* 0x000000ff1400722a */ /* 0x000fcc0003f24000 */
[----:B------:R-:W-:Y:S02]  /*4840*/  FSEL R10, R10, R12, P1 ;  /* 0x0000000c0a0a7208 */ /* 0x000fe40000800000 */
[----:B------:R-:W-:Y:S01]  /*4850*/  FSEL R11, R11, R13, P1 ;  /* 0x0000000d0b0b7208 */ /* 0x000fe20000800000 */
[----:B------:R-:W-:Y:S06]  /*4860*/  BRA `(.L_x_88) ;  /* 0x0000000000647947 */ /* 0x000fec0003800000 */
.L_x_87:
[----:B------:R-:W-:-:S14]  /*4870*/  DSETP.NE.AND P1, PT, R20, RZ, PT ;  /* 0x000000ff1400722a */ /* 0x000fdc0003f25000 */
[----:B------:R-:W-:Y:S05]  /*4880*/  @!P1 BRA `(.L_x_89) ;  /* 0x0000000000589947 */ /* 0x000fea0003800000 */
[----:B------:R-:W-:-:S13]  /*4890*/  ISETP.GE.AND P1, PT, R21, RZ, PT ;  /* 0x000000ff1500720c */ /* 0x000fda0003f26270 */
[----:B------:R-:W-:Y:S02]  /*48a0*/  @!P1 IMAD.MOV.U32 R10, RZ, RZ, 0x0 ;  /* 0x00000000ff0a9424 */ /* 0x000fe400078e00ff */
[----:B------:R-:W-:Y:S01]  /*48b0*/  @!P1 IMAD.MOV.U32 R11, RZ, RZ, -0x80000 ;  /* 0xfff80000ff0b9424 */ /* 0x000fe200078e00ff */
[----:B------:R-:W-:Y:S06]  /*48c0*/  @!P1 BRA `(.L_x_88) ;  /* 0x00000000004c9947 */ /* 0x000fec0003800000 */
[----:B------:R-:W-:-:S13]  /*48d0*/  ISETP.GT.AND P1, PT, R21, 0x7fefffff, PT ;  /* 0x7fefffff1500780c */ /* 0x000fda0003f24270 */
[----:B------:R-:W-:Y:S05]  /*48e0*/  @P1 BRA `(.L_x_89) ;  /* 0x0000000000401947 */ /* 0x000fea0003800000 */
[----:B------:R-:W-:Y:S01]  /*48f0*/  DMUL R20, R20, 8.11296384146066816958e+31 ;  /* 0x4690000014147828 */ /* 0x000fe20000000000 */
[----:B------:R-:W-:Y:S02]  /*4900*/  IMAD.MOV.U32 R14, RZ, RZ, RZ ;  /* 0x000000ffff0e7224 */ /* 0x000fe400078e00ff */
[----:B------:R-:W-:Y:S02]  /*4910*/  IMAD.MOV.U32 R10, RZ, RZ, 0x0 ;  /* 0x00000000ff0a7424 */ /* 0x000fe400078e00ff */
[----:B------:R-:W-:Y:S01]  /*4920*/  IMAD.MOV.U32 R11, RZ, RZ, 0x3fd80000 ;  /* 0x3fd80000ff0b7424 */ /* 0x000fe200078e00ff */
[----:B------:R-:W0:Y:S02]  /*4930*/  MUFU.RSQ64H R15, R21 ;  /* 0x00000015000f7308 */ /* 0x000e240000001c00 */
[----:B0-----:R-:W-:-:S08]  /*4940*/  DMUL R12, R14, R14 ;  /* 0x0000000e0e0c7228 */ /* 0x001fd00000000000 */
[----:B------:R-:W-:-:S08]  /*4950*/  DFMA R12, R20, -R12, 1 ;  /* 0x3ff00000140c742b */ /* 0x000fd0000000080c */
[----:B------:R-:W-:Y:S02]  /*4960*/  DFMA R10, R12, R10, 0.5 ;  /* 0x3fe000000c0a742b */ /* 0x000fe4000000000a */
[----:B------:R-:W-:-:S08]  /*4970*/  DMUL R12, R14, R12 ;  /* 0x0000000c0e0c7228 */ /* 0x000fd00000000000 */
[----:B------:R-:W-:-:S08]  /*4980*/  DFMA R12, R10, R12, R14 ;  /* 0x0000000c0a0c722b */ /* 0x000fd0000000000e */
[----:B------:R-:W-:Y:S02]  /*4990*/  DMUL R10, R20, R12 ;  /* 0x0000000c140a7228 */ /* 0x000fe40000000000 */
[----:B------:R-:W-:-:S06]  /*49a0*/  VIADD R13, R13, 0xfff00000 ;  /* 0xfff000000d0d7836 */ /* 0x000fcc0000000000 */
[----:B------:R-:W-:-:S08]  /*49b0*/  DFMA R14, R10, -R10, R20 ;  /* 0x8000000a0a0e722b */ /* 0x000fd00000000014 */
[----:B------:R-:W-:-:S10]  /*49c0*/  DFMA R10, R12, R14, R10 ;  /* 0x0000000e0c0a722b */ /* 0x000fd4000000000a */
[----:B------:R-:W-:Y:S01]  /*49d0*/  VIADD R11, R11, 0xfcb00000 ;  /* 0xfcb000000b0b7836 */ /* 0x000fe20000000000 */
[----:B------:R-:W-:Y:S06]  /*49e0*/  BRA `(.L_x_88) ;  /* 0x0000000000047947 */ /* 0x000fec0003800000 */
.L_x_89:
[----:B------:R-:W-:-:S11]  /*49f0*/  DADD R10, R20, R20 ;  /* 0x00000000140a7229 */ /* 0x000fd60000000014 */
.L_x_88:
[----:B------:R-:W-:Y:S05]  /*4a00*/  BSYNC.RECONVERGENT B3 ;  /* 0x0000000000037941 */ /* 0x000fea0003800200 */
.L_x_86:
[----:B------:R-:W-:Y:S01]  /*4a10*/  IMAD.MOV.U32 R43, RZ, RZ, 0x0 ;  /* 0x00000000ff2b7424 */ /* 0x000fe200078e00ff */
[----:B------:R-:W-:Y:S01]  /*4a20*/  MOV R12, R10 ;  /* 0x0000000a000c7202 */ /* 0x000fe20000000f00 */
[----:B------:R-:W-:Y:S02]  /*4a30*/  IMAD.MOV.U32 R13, RZ, RZ, R11 ;  /* 0x000000ffff0d7224 */ /* 0x000fe400078e000b */
[----:B------:R-:W-:Y:S05]  /*4a40*/  RET.REL.NODEC R42 `(_Z15nearestNeighborP7ElementS0_PiS1_S1_Pfii) ;  /* 0xffffffb42a6c7950 */ /* 0x000fea0003c3ffff */
        .weak           $__internal_1_$__cuda_sm20_rcp_rn_f32_slowpath
        .type           $__internal_1_$__cuda_sm20_rcp_rn_f32_slowpath,@function
        .size           $__internal_1_$__cuda_sm20_rcp_rn_f32_slowpath,($_Z15nearestNeighborP7ElementS0_PiS1_S1_Pfii$__internal_accurate_pow - $__internal_1_$__cuda_sm20_rcp_rn_f32_slowpath)
$__internal_1_$__cuda_sm20_rcp_rn_f32_slowpath:
[----:B------:R-:W-:-:S05]  /*4a50*/  IMAD.SHL.U32 R3, R0, 0x2, RZ ;  /* 0x0000000200037824 */ /* 0x000fca00078e00ff */
[----:B------:R-:W-:-:S04]  /*4a60*/  SHF.R.U32.HI R3, RZ, 0x18, R3 ;  /* 0x00000018ff037819 */ /* 0x000fc80000011603 */
[----:B------:R-:W-:-:S13]  /*4a70*/  ISETP.NE.U32.AND P0, PT, R3, RZ, PT ;  /* 0x000000ff0300720c */ /* 0x000fda0003f05070 */
[----:B------:R-:W-:Y:S05]  /*4a80*/  @P0 BRA `(.L_x_90) ;  /* 0x00000000002c0947 */ /* 0x000fea0003800000 */
[----:B------:R-:W-:-:S05]  /*4a90*/  IMAD.SHL.U32 R3, R0, 0x2, RZ ;  /* 0x0000000200037824 */ /* 0x000fca00078e00ff */
[----:B------:R-:W-:-:S13]  /*4aa0*/  ISETP.NE.AND P0, PT, R3, RZ, PT ;  /* 0x000000ff0300720c */ /* 0x000fda0003f05270 */
[----:B------:R2:W3:Y:S01]  /*4ab0*/  @!P0 MUFU.RCP R3, R0 ;  /* 0x0000000000038308 */ /* 0x0004e20000001000 */
[----:B------:R-:W-:Y:S05]  /*4ac0*/  @!P0 BRA `(.L_x_91) ;  /* 0x0000000000a48947 */ /* 0x000fea0003800000 */
[----:B------:R-:W-:-:S04]  /*4ad0*/  FFMA R4, R0, 1.84467440737095516160e+19, RZ ;  /* 0x5f80000000047823 */ /* 0x000fc800000000ff */
[----:B---3--:R-:W2:Y:S02]  /*4ae0*/  MUFU.RCP R3, R4 ;  /* 0x0000000400037308 */ /* 0x008ea40000001000 */
[----:B--2---:R-:W-:-:S04]  /*4af0*/  FFMA R0, R4, R3, -1 ;  /* 0xbf80000004007423 */ /* 0x004fc80000000003 */
[----:B------:R-:W-:-:S04]  /*4b00*/  FADD.FTZ R0, -R0, -RZ ;  /* 0x800000ff00007221 */ /* 0x000fc80000010100 */
[----:B------:R-:W-:-:S04]  /*4b10*/  FFMA R0, R3, R0, R3 ;  /* 0x0000000003007223 */ /* 0x000fc80000000003 */
[----:B------:R-:W-:Y:S01]  /*4b20*/  FFMA R3, R0, 1.84467440737095516160e+19, RZ ;  /* 0x5f80000000037823 */ /* 0x000fe200000000ff */
[----:B------:R-:W-:Y:S06]  /*4b30*/  BRA `(.L_x_91) ;  /* 0x0000000000887947 */ /* 0x000fec0003800000 */
.L_x_90:
[----:B------:R-:W-:-:S05]  /*4b40*/  VIADD R4, R3, 0xffffff03 ;  /* 0xffffff0303047836 */ /* 0x000fca0000000000 */
[----:B------:R-:W-:-:S13]  /*4b50*/  ISETP.GT.U32.AND P0, PT, R4, 0x1, PT ;  /* 0x000000010400780c */ /* 0x000fda0003f04070 */
[----:B------:R-:W-:Y:S05]  /*4b60*/  @P0 BRA `(.L_x_92) ;  /* 0x0000000000780947 */ /* 0x000fea0003800000 */
[----:B------:R-:W-:Y:S01]  /*4b70*/  LOP3.LUT R5, R0, 0x7fffff, RZ, 0xc0, !PT ;  /* 0x007fffff00057812 */ /* 0x000fe200078ec0ff */
[----:B------:R-:W-:-:S03]  /*4b80*/  IMAD.MOV.U32 R11, RZ, RZ, 0x3 ;  /* 0x00000003ff0b7424 */ /* 0x000fc600078e00ff */
[----:B------:R-:W-:Y:S02]  /*4b90*/  LOP3.LUT R5, R5, 0x3f800000, RZ, 0xfc, !PT ;  /* 0x3f80000005057812 */ /* 0x000fe400078efcff */
[----:B------:R-:W-:Y:S02]  /*4ba0*/  SHF.L.U32 R10, R11, R4, RZ ;  /* 0x000000040b0a7219 */ /* 0x000fe400000006ff */
[----:B------:R-:W0:Y:S02]  /*4bb0*/  MUFU.RCP R6, R5 ;  /* 0x0000000500067308 */ /* 0x000e240000001000 */
[----:B0-----:R-:W-:-:S04]  /*4bc0*/  FFMA R7, R5, R6, -1 ;  /* 0xbf80000005077423 */ /* 0x001fc80000000006 */
[----:B------:R-:W-:-:S04]  /*4bd0*/  FADD.FTZ R7, -R7, -RZ ;  /* 0x800000ff07077221 */ /* 0x000fc80000010100 */
[CCC-:B------:R-:W-:Y:S01]  /*4be0*/  FFMA.RM R8, R6.reuse, R7.reuse, R6.reuse ;  /* 0x0000000706087223 */ /* 0x1c0fe20000004006 */
[----:B------:R-:W-:-:S04]  /*4bf0*/  FFMA.RP R7, R6, R7, R6 ;  /* 0x0000000706077223 */ /* 0x000fc80000008006 */
[C---:B------:R-:W-:Y:S02]  /*4c00*/  LOP3.LUT R6, R8.reuse, 0x7fffff, RZ, 0xc0, !PT ;  /* 0x007fffff08067812 */ /* 0x040fe400078ec0ff */
[----:B------:R-:W-:Y:S02]  /*4c10*/  FSETP.NEU.FTZ.AND P0, PT, R8, R7, PT ;  /* 0x000000070800720b */ /* 0x000fe40003f1d000 */
[----:B------:R-:W-:Y:S02]  /*4c20*/  LOP3.LUT R7, R6, 0x800000, RZ, 0xfc, !PT ;  /* 0x0080000006077812 */ /* 0x000fe400078efcff */
[----:B------:R-:W-:Y:S02]  /*4c30*/  SEL R6, RZ, 0xffffffff, !P0 ;  /* 0xffffffffff067807 */ /* 0x000fe40004000000 */
[----:B------:R-:W-:-:S03]  /*4c40*/  LOP3.LUT R5, R10, R7, RZ, 0xc0, !PT ;  /* 0x000000070a057212 */ /* 0x000fc600078ec0ff */
[----:B------:R-:W-:Y:S01]  /*4c50*/  IMAD.MOV R6, RZ, RZ, -R6 ;  /* 0x000000ffff067224 */ /* 0x000fe200078e0a06 */
[----:B------:R-:W-:-:S04]  /*4c60*/  SHF.R.U32.HI R5, RZ, R4, R5 ;  /* 0x00000004ff057219 */ /* 0x000fc80000011605 */
[----:B------:R-:W-:Y:S02]  /*4c70*/  LOP3.LUT P1, RZ, R6, R4, R7, 0xf8, !PT ;  /* 0x0000000406ff7212 */ /* 0x000fe4000782f807 */
[C---:B------:R-:W-:Y:S02]  /*4c80*/  LOP3.LUT P0, RZ, R5.reuse, 0x1, RZ, 0xc0, !PT ;  /* 0x0000000105ff7812 */ /* 0x040fe4000780c0ff */
[----:B------:R-:W-:-:S04]  /*4c90*/  LOP3.LUT P2, RZ, R5, 0x2, RZ, 0xc0, !PT ;  /* 0x0000000205ff7812 */ /* 0x000fc8000784c0ff */
[----:B------:R-:W-:Y:S02]  /*4ca0*/  PLOP3.LUT P0, PT, P0, P1, P2, 0xe0, 0x0 ;  /* 0x000000000000781c */ /* 0x000fe40000703c20 */
[----:B------:R-:W-:Y:S02]  /*4cb0*/  LOP3.LUT P1, RZ, R0, 0x7fffff, RZ, 0xc0, !PT ;  /* 0x007fffff00ff7812 */ /* 0x000fe4000782c0ff */
[----:B------:R-:W-:-:S04]  /*4cc0*/  SEL R4, RZ, 0x1, !P0 ;  /* 0x00000001ff047807 */ /* 0x000fc80004000000 */
[----:B------:R-:W-:-:S04]  /*4cd0*/  IADD3 R4, PT, PT, -R4, RZ, RZ ;  /* 0x000000ff04047210 */ /* 0x000fc80007ffe1ff */
[----:B------:R-:W-:Y:S01]  /*4ce0*/  ISETP.GE.AND P0, PT, R4, RZ, PT ;  /* 0x000000ff0400720c */ /* 0x000fe20003f06270 */
[----:B------:R-:W-:-:S05]  /*4cf0*/  VIADD R4, R3, 0xffffff04 ;  /* 0xffffff0403047836 */ /* 0x000fca0000000000 */
[----:B------:R-:W-:-:S07]  /*4d00*/  SHF.R.U32.HI R3, RZ, R4, R7 ;  /* 0x00000004ff037219 */ /* 0x000fce0000011607 */
[----:B------:R-:W-:-:S04]  /*4d10*/  @!P0 VIADD R3, R3, 0x1 ;  /* 0x0000000103038836 */ /* 0x000fc80000000000 */
[----:B------:R-:W-:-:S05]  /*4d20*/  @!P1 IMAD.SHL.U32 R3, R3, 0x2, RZ ;  /* 0x0000000203039824 */ /* 0x000fca00078e00ff */
[----:B------:R-:W-:Y:S01]  /*4d30*/  LOP3.LUT R3, R3, 0x80000000, R0, 0xf8, !PT ;  /* 0x8000000003037812 */ /* 0x000fe200078ef800 */
[----:B------:R-:W-:Y:S06]  /*4d40*/  BRA `(.L_x_91) ;  /* 0x0000000000047947 */ /* 0x000fec0003800000 */
.L_x_92:
[----:B------:R0:W1:Y:S02]  /*4d50*/  MUFU.RCP R3, R0 ;  /* 0x0000000000037308 */ /* 0x0000640000001000 */
.L_x_91:
[----:B------:R-:W-:Y:S02]  /*4d60*/  IMAD.MOV.U32 R4, RZ, RZ, R9 ;  /* 0x000000ffff047224 */ /* 0x000fe400078e0009 */
[----:B------:R-:W-:-:S04]  /*4d70*/  IMAD.MOV.U32 R5, RZ, RZ, 0x0 ;  /* 0x00000000ff057424 */ /* 0x000fc800078e00ff */
[----:B0123--:R-:W-:Y:S05]  /*4d80*/  RET.REL.NODEC R4 `(_Z15nearestNeighborP7ElementS0_PiS1_S1_Pfii) ;  /* 0xffffffb0049c7950 */ /* 0x00ffea0003c3ffff */
        .type           $_Z15nearestNeighborP7ElementS0_PiS1_S1_Pfii$__internal_accurate_pow,@function
        .size           $_Z15nearestNeighborP7ElementS0_PiS1_S1_Pfii$__internal_accurate_pow,(.L_x_97 - $_Z15nearestNeighborP7ElementS0_PiS1_S1_Pfii$__internal_accurate_pow)
$_Z15nearestNeighborP7ElementS0_PiS1_S1_Pfii$__internal_accurate_pow:
[----:B------:R-:W-:Y:S01]  /*4d90*/  ISETP.GT.U32.AND P1, PT, R53, 0xfffff, PT ;  /* 0x000fffff3500780c */ /* 0x000fe20003f24070 */
[--C-:B------:R-:W-:Y:S01]  /*4da0*/  IMAD.MOV.U32 R13, RZ, RZ, R53.reuse ;  /* 0x000000ffff0d7224 */ /* 0x100fe200078e0035 */
[----:B------:R-:W-:Y:S01]  /*4db0*/  UMOV UR6, 0x7d2cafe2 ;  /* 0x7d2cafe200067882 */ /* 0x000fe20000000000 */
[----:B------:R-:W-:Y:S01]  /*4dc0*/  IMAD.MOV.U32 R20, RZ, RZ, 0x41ad3b5a ;  /* 0x41ad3b5aff147424 */ /* 0x000fe200078e00ff */
[----:B------:R-:W-:Y:S01]  /*4dd0*/  UMOV UR7, 0x3eb0f5ff ;  /* 0x3eb0f5ff00077882 */ /* 0x000fe20000000000 */
[----:B------:R-:W-:Y:S01]  /*4de0*/  IMAD.MOV.U32 R21, RZ, RZ, 0x3ed0f5d2 ;  /* 0x3ed0f5d2ff157424 */ /* 0x000fe200078e00ff */
[----:B------:R-:W-:Y:S01]  /*4df0*/  SHF.R.U32.HI R53, RZ, 0x14, R53 ;  /* 0x00000014ff357819 */ /* 0x000fe20000011635 */
[----:B------:R-:W-:Y:S01]  /*4e00*/  UMOV UR12, 0x3b39803f ;  /* 0x3b39803f000c7882 */ /* 0x000fe20000000000 */
[----:B------:R-:W-:-:S05]  /*4e10*/  UMOV UR13, 0x3c7abc9e ;  /* 0x3c7abc9e000d7882 */ /* 0x000fca0000000000 */
[----:B------:R-:W-:-:S10]  /*4e20*/  @!P1 DMUL R10, R12, 1.80143985094819840000e+16 ;  /* 0x435000000c0a9828 */ /* 0x000fd40000000000 */
[----:B------:R-:W-:Y:S01]  /*4e30*/  @!P1 IMAD.MOV.U32 R13, RZ, RZ, R11 ;  /* 0x000000ffff0d9224 */ /* 0x000fe200078e000b */
[----:B------:R-:W-:Y:S02]  /*4e40*/  @!P1 MOV R12, R10 ;  /* 0x0000000a000c9202 */ /* 0x000fe40000000f00 */
[----:B------:R-:W-:Y:S01]  /*4e50*/  @!P1 LEA.HI R53, R11, 0xffffffca, RZ, 0xc ;  /* 0xffffffca0b359811 */ /* 0x000fe200078f60ff */
[----:B------:R-:W-:Y:S01]  /*4e60*/  IMAD.MOV.U32 R11, RZ, RZ, 0x43300000 ;  /* 0x43300000ff0b7424 */ /* 0x000fe200078e00ff */
[----:B------:R-:W-:Y:S01]  /*4e70*/  LOP3.LUT R13, R13, 0x800fffff, RZ, 0xc0, !PT ;  /* 0x800fffff0d0d7812 */ /* 0x000fe200078ec0ff */
[----:B------:R-:W-:Y:S02]  /*4e80*/  IMAD.MOV.U32 R14, RZ, RZ, R12 ;  /* 0x000000ffff0e7224 */ /* 0x000fe400078e000c */
[----:B------:R-:W-:Y:S01]  /*4e90*/  IMAD.MOV.U32 R12, RZ, RZ, RZ ;  /* 0x000000ffff0c7224 */ /* 0x000fe200078e00ff */
[----:B------:R-:W-:-:S04]  /*4ea0*/  LOP3.LUT R13, R13, 0x3ff00000, RZ, 0xfc, !PT ;  /* 0x3ff000000d0d7812 */ /* 0x000fc800078efcff */
[----:B------:R-:W-:Y:S01]  /*4eb0*/  ISETP.GE.U32.AND P2, PT, R13, 0x3ff6a09f, PT ;  /* 0x3ff6a09f0d00780c */ /* 0x000fe20003f46070 */
[----:B------:R-:W-:-:S12]  /*4ec0*/  IMAD.MOV.U32 R15, RZ, RZ, R13 ;  /* 0x000000ffff0f7224 */ /* 0x000fd800078e000d */
[----:B------:R-:W-:-:S04]  /*4ed0*/  @P2 VIADD R10, R15, 0xfff00000 ;  /* 0xfff000000f0a2836 */ /* 0x000fc80000000000 */
[----:B------:R-:W-:Y:S02]  /*4ee0*/  @P2 IMAD.MOV.U32 R15, RZ, RZ, R10 ;  /* 0x000000ffff0f2224 */ /* 0x000fe400078e000a */
[C---:B------:R-:W-:Y:S02]  /*4ef0*/  VIADD R10, R53.reuse, 0xfffffc01 ;  /* 0xfffffc01350a7836 */ /* 0x040fe40000000000 */
[----:B------:R-:W-:Y:S02]  /*4f00*/  @P2 VIADD R10, R53, 0xfffffc02 ;  /* 0xfffffc02350a2836 */ /* 0x000fe40000000000 */
[C---:B------:R-:W-:Y:S02]  /*4f10*/  DADD R44, R14.reuse, 1 ;  /* 0x3ff000000e2c7429 */ /* 0x040fe40000000000 */
[----:B------:R-:W-:Y:S01]  /*4f20*/  DADD R14, R14, -1 ;  /* 0xbff000000e0e7429 */ /* 0x000fe20000000000 */
[----:B------:R-:W-:-:S03]  /*4f30*/  LOP3.LUT R10, R10, 0x80000000, RZ, 0x3c, !PT ;  /* 0x800000000a0a7812 */ /* 0x000fc600078e3cff */
[----:B------:R-:W0:Y:S02]  /*4f40*/  MUFU.RCP64H R13, R45 ;  /* 0x0000002d000d7308 */ /* 0x000e240000001800 */
[----:B0-----:R-:W-:-:S08]  /*4f50*/  DFMA R42, -R44, R12, 1 ;  /* 0x3ff000002c2a742b */ /* 0x001fd0000000010c */
[----:B------:R-:W-:-:S08]  /*4f60*/  DFMA R42, R42, R42, R42 ;  /* 0x0000002a2a2a722b */ /* 0x000fd0000000002a */
[----:B------:R-:W-:-:S08]  /*4f70*/  DFMA R42, R12, R42, R12 ;  /* 0x0000002a0c2a722b */ /* 0x000fd0000000000c */
[----:B------:R-:W-:-:S08]  /*4f80*/  DMUL R12, R14, R42 ;  /* 0x0000002a0e0c7228 */ /* 0x000fd00000000000 */
[----:B------:R-:W-:-:S08]  /*4f90*/  DFMA R12, R14, R42, R12 ;  /* 0x0000002a0e0c722b */ /* 0x000fd0000000000c */
[----:B------:R-:W-:-:S08]  /*4fa0*/  DMUL R46, R12, R12 ;  /* 0x0000000c0c2e7228 */ /* 0x000fd00000000000 */
[----:B------:R-:W-:Y:S01]  /*4fb0*/  DFMA R20, R46, UR6, R20 ;  /* 0x000000062e147c2b */ /* 0x000fe20008000014 */
[----:B------:R-:W-:Y:S01]  /*4fc0*/  UMOV UR6, 0x75488a3f ;  /* 0x75488a3f00067882 */ /* 0x000fe20000000000 */
[----:B------:R-:W-:-:S06]  /*4fd0*/  UMOV UR7, 0x3ef3b20a ;  /* 0x3ef3b20a00077882 */ /* 0x000fcc0000000000 */
[----:B------:R-:W-:Y:S01]  /*4fe0*/  DFMA R44, R46, R20, UR6 ;  /* 0x000000062e2c7e2b */ /* 0x000fe20008000014 */
[----:B------:R-:W-:Y:S01]  /*4ff0*/  UMOV UR6, 0xe4faecd5 ;  /* 0xe4faecd500067882 */ /* 0x000fe20000000000 */
[----:B------:R-:W-:Y:S01]  /*5000*/  UMOV UR7, 0x3f1745cd ;  /* 0x3f1745cd00077882 */ /* 0x000fe20000000000 */
[----:B------:R-:W-:-:S05]  /*5010*/  DADD R20, R14, -R12 ;  /* 0x000000000e147229 */ /* 0x000fca000000080c */
[----:B------:R-:W-:Y:S01]  /*5020*/  DFMA R44, R46, R44, UR6 ;  /* 0x000000062e2c7e2b */ /* 0x000fe2000800002c */
[----:B------:R-:W-:Y:S01]  /*5030*/  UMOV UR6, 0x258a578b ;  /* 0x258a578b00067882 */ /* 0x000fe20000000000 */
[----:B------:R-:W-:Y:S01]  /*5040*/  UMOV UR7, 0x3f3c71c7 ;  /* 0x3f3c71c700077882 */ /* 0x000fe20000000000 */
[----:B------:R-:W-:-:S05]  /*5050*/  DADD R20, R20, R20 ;  /* 0x0000000014147229 */ /* 0x000fca0000000014 */
[----:B------:R-:W-:Y:S01]  /*5060*/  DFMA R44, R46, R44, UR6 ;  /* 0x000000062e2c7e2b */ /* 0x000fe2000800002c */
[----:B------:R-:W-:Y:S01]  /*5070*/  UMOV UR6, 0x9242b910 ;  /* 0x9242b91000067882 */ /* 0x000fe20000000000 */
[----:B------:R-:W-:Y:S01]  /*5080*/  UMOV UR7, 0x3f624924 ;  /* 0x3f62492400077882 */ /* 0x000fe20000000000 */
[----:B------:R-:W-:-:S05]  /*5090*/  DFMA R20, R14, -R12, R20 ;  /* 0x8000000c0e14722b */ /* 0x000fca0000000014 */
[----:B------:R-:W-:Y:S01]  /*50a0*/  DFMA R44, R46, R44, UR6 ;  /* 0x000000062e2c7e2b */ /* 0x000fe2000800002c */
[----:B------:R-:W-:Y:S01]  /*50b0*/  UMOV UR6, 0x99999dfb ;  /* 0x99999dfb00067882 */ /* 0x000fe20000000000 */
[----:B------:R-:W-:Y:S01]  /*50c0*/  UMOV UR7, 0x3f899999 ;  /* 0x3f89999900077882 */ /* 0x000fe20000000000 */
[----:B------:R-:W-:Y:S02]  /*50d0*/  DMUL R20, R42, R20 ;  /* 0x000000142a147228 */ /* 0x000fe40000000000 */
[----:B------:R-:W-:-:S03]  /*50e0*/  DMUL R42, R12, R12 ;  /* 0x0000000c0c2a7228 */ /* 0x000fc60000000000 */
[----:B------:R-:W-:Y:S01]  /*50f0*/  DFMA R44, R46, R44, UR6 ;  /* 0x000000062e2c7e2b */ /* 0x000fe2000800002c */
[----:B------:R-:W-:Y:S01]  /*5100*/  UMOV UR6, 0x55555555 ;  /* 0x5555555500067882 */ /* 0x000fe20000000000 */
[----:B------:R-:W-:-:S06]  /*5110*/  UMOV UR7, 0x3fb55555 ;  /* 0x3fb5555500077882 */ /* 0x000fcc0000000000 */
[----:B------:R-:W-:-:S08]  /*5120*/  DFMA R14, R46, R44, UR6 ;  /* 0x000000062e0e7e2b */ /* 0x000fd0000800002c */
[----:B------:R-:W-:Y:S01]  /*5130*/  DADD R48, -R14, UR6 ;  /* 0x000000060e307e29 */ /* 0x000fe20008000100 */
[----:B------:R-:W-:Y:S01]  /*5140*/  UMOV UR6, 0xb9e7b0 ;  /* 0x00b9e7b000067882 */ /* 0x000fe20000000000 */
[----:B------:R-:W-:-:S06]  /*5150*/  UMOV UR7, 0x3c46a4cb ;  /* 0x3c46a4cb00077882 */ /* 0x000fcc0000000000 */
[----:B------:R-:W-:Y:S02]  /*5160*/  DFMA R48, R46, R44, R48 ;  /* 0x0000002c2e30722b */ /* 0x000fe40000000030 */
[----:B------:R-:W-:Y:S01]  /*5170*/  DFMA R46, R12, R12, -R42 ;  /* 0x0000000c0c2e722b */ /* 0x000fe2000000082a */
[----:B------:R-:W-:Y:S01]  /*5180*/  IADD3 R45, PT, PT, R21, 0x100000, RZ ;  /* 0x00100000152d7810 */ /* 0x000fe20007ffe0ff */
[----:B------:R-:W-:-:S04]  /*5190*/  IMAD.MOV.U32 R44, RZ, RZ, R20 ;  /* 0x000000ffff2c7224 */ /* 0x000fc800078e0014 */
[----:B------:R-:W-:Y:S01]  /*51a0*/  DADD R48, R48, -UR6 ;  /* 0x8000000630307e29 */ /* 0x000fe20008000000 */
[----:B------:R-:W-:Y:S01]  /*51b0*/  UMOV UR6, 0x80000000 ;  /* 0x8000000000067882 */ /* 0x000fe20000000000 */
[C---:B------:R-:W-:Y:S01]  /*51c0*/  DFMA R44, R12.reuse, R44, R46 ;  /* 0x0000002c0c2c722b */ /* 0x040fe2000000002e */
[----:B------:R-:W-:Y:S01]  /*51d0*/  UMOV UR7, 0x43300000 ;  /* 0x4330000000077882 */ /* 0x000fe20000000000 */
[----:B------:R-:W-:-:S08]  /*51e0*/  DMUL R46, R12, R42 ;  /* 0x0000002a0c2e7228 */ /* 0x000fd00000000000 */
[----:B------:R-:W-:-:S08]  /*51f0*/  DFMA R50, R12, R42, -R46 ;  /* 0x0000002a0c32722b */ /* 0x000fd0000000082e */
[----:B------:R-:W-:Y:S02]  /*5200*/  DFMA R50, R20, R42, R50 ;  /* 0x0000002a1432722b */ /* 0x000fe40000000032 */
[----:B------:R-:W-:-:S06]  /*5210*/  DADD R42, R14, R48 ;  /* 0x000000000e2a7229 */ /* 0x000fcc0000000030 */
[----:B------:R-:W-:Y:S02]  /*5220*/  DFMA R44, R12, R44, R50 ;  /* 0x0000002c0c2c722b */ /* 0x000fe40000000032 */
[----:B------:R-:W-:-:S08]  /*5230*/  DADD R14, R14, -R42 ;  /* 0x000000000e0e7229 */ /* 0x000fd0000000082a */
[----:B------:R-:W-:Y:S02]  /*5240*/  DADD R50, R48, R14 ;  /* 0x0000000030327229 */ /* 0x000fe4000000000e */
[----:B------:R-:W-:-:S08]  /*5250*/  DMUL R48, R42, R46 ;  /* 0x0000002e2a307228 */ /* 0x000fd00000000000 */
[----:B------:R-:W-:-:S08]  /*5260*/  DFMA R14, R42, R46, -R48 ;  /* 0x0000002e2a0e722b */ /* 0x000fd00000000830 */
[----:B------:R-:W-:-:S08]  /*5270*/  DFMA R14, R42, R44, R14 ;  /* 0x0000002c2a0e722b */ /* 0x000fd0000000000e */
[----:B------:R-:W-:-:S08]  /*5280*/  DFMA R50, R50, R46, R14 ;  /* 0x0000002e3232722b */ /* 0x000fd0000000000e */
[----:B------:R-:W-:-:S08]  /*5290*/  DADD R42, R48, R50 ;  /* 0x00000000302a7229 */ /* 0x000fd00000000032 */
[--C-:B------:R-:W-:Y:S02]  /*52a0*/  DADD R14, R12, R42.reuse ;  /* 0x000000000c0e7229 */ /* 0x100fe4000000002a */
[----:B------:R-:W-:-:S06]  /*52b0*/  DADD R48, R48, -R42 ;  /* 0x0000000030307229 */ /* 0x000fcc000000082a */
[----:B------:R-:W-:Y:S02]  /*52c0*/  DADD R12, R12, -R14 ;  /* 0x000000000c0c7229 */ /* 0x000fe4000000080e */
[----:B------:R-:W-:-:S06]  /*52d0*/  DADD R48, R50, R48 ;  /* 0x0000000032307229 */ /* 0x000fcc0000000030 */
[----:B------:R-:W-:-:S08]  /*52e0*/  DADD R12, R42, R12 ;  /* 0x000000002a0c7229 */ /* 0x000fd0000000000c */
[----:B------:R-:W-:-:S08]  /*52f0*/  DADD R12, R48, R12 ;  /* 0x00000000300c7229 */ /* 0x000fd0000000000c */
[----:B------:R-:W-:Y:S02]  /*5300*/  DADD R20, R20, R12 ;  /* 0x0000000014147229 */ /* 0x000fe4000000000c */
[----:B------:R-:W-:Y:S01]  /*5310*/  DADD R12, R10, -UR6 ;  /* 0x800000060a0c7e29 */ /* 0x000fe20008000000 */
[----:B------:R-:W-:Y:S01]  /*5320*/  UMOV UR6, 0xfefa39ef ;  /* 0xfefa39ef00067882 */ /* 0x000fe20000000000 */
[----:B------:R-:W-:-:S04]  /*5330*/  UMOV UR7, 0x3fe62e42 ;  /* 0x3fe62e4200077882 */ /* 0x000fc80000000000 */
[----:B------:R-:W-:-:S08]  /*5340*/  DADD R42, R14, R20 ;  /* 0x000000000e2a7229 */ /* 0x000fd00000000014 */
[--C-:B------:R-:W-:Y:S02]  /*5350*/  DFMA R10, R12, UR6, R42.reuse ;  /* 0x000000060c0a7c2b */ /* 0x100fe4000800002a */
[----:B------:R-:W-:-:S06]  /*5360*/  DADD R44, R14, -R42 ;  /* 0x000000000e2c7229 */ /* 0x000fcc000000082a */
[----:B------:R-:W-:Y:S02]  /*5370*/  DFMA R14, R12, -UR6, R10 ;  /* 0x800000060c0e7c2b */ /* 0x000fe4000800000a */
[----:B------:R-:W-:-:S06]  /*5380*/  DADD R44, R20, R44 ;  /* 0x00000000142c7229 */ /* 0x000fcc000000002c */
[----:B------:R-:W-:Y:S01]  /*5390*/  DADD R14, -R42, R14 ;  /* 0x000000002a0e7229 */ /* 0x000fe2000000010e */
[----:B------:R-:W-:Y:S02]  /*53a0*/  IMAD.MOV.U32 R42, RZ, RZ, 0x652b82fe ;  /* 0x652b82feff2a7424 */ /* 0x000fe400078e00ff */
[----:B------:R-:W-:-:S05]  /*53b0*/  IMAD.MOV.U32 R43, RZ, RZ, 0x3ff71547 ;  /* 0x3ff71547ff2b7424 */ /* 0x000fca00078e00ff */
[----:B------:R-:W-:-:S08]  /*53c0*/  DADD R14, R44, -R14 ;  /* 0x000000002c0e7229 */ /* 0x000fd0000000080e */
[----:B------:R-:W-:-:S08]  /*53d0*/  DFMA R14, R12, UR12, R14 ;  /* 0x0000000c0c0e7c2b */ /* 0x000fd0000800000e */
[----:B------:R-:W-:-:S08]  /*53e0*/  DADD R12, R10, R14 ;  /* 0x000000000a0c7229 */ /* 0x000fd0000000000e */
[----:B------:R-:W-:Y:S02]  /*53f0*/  DADD R20, R10, -R12 ;  /* 0x000000000a147229 */ /* 0x000fe4000000080c */
[----:B------:R-:W-:-:S06]  /*5400*/  DMUL R10, R12, 2 ;  /* 0x400000000c0a7828 */ /* 0x000fcc0000000000 */
[----:B------:R-:W-:Y:S02]  /*5410*/  DADD R14, R14, R20 ;  /* 0x000000000e0e7229 */ /* 0x000fe40000000014 */
[----:B------:R-:W-:-:S08]  /*5420*/  DFMA R12, R12, 2, -R10 ;  /* 0x400000000c0c782b */ /* 0x000fd0000000080a */
[----:B------:R-:W-:-:S08]  /*5430*/  DFMA R14, R14, 2, R12 ;  /* 0x400000000e0e782b */ /* 0x000fd0000000000c */
[----:B------:R-:W-:-:S08]  /*5440*/  DADD R44, R10, R14 ;  /* 0x000000000a2c7229 */ /* 0x000fd0000000000e */
[----:B------:R-:W-:Y:S02]  /*5450*/  DFMA R42, R44, R42, 6.75539944105574400000e+15 ;  /* 0x433800002c2a742b */ /* 0x000fe4000000002a */
[----:B------:R-:W-:Y:S01]  /*5460*/  FSETP.GEU.AND P1, PT, |R45|, 4.1917929649353027344, PT ;  /* 0x4086232b2d00780b */ /* 0x000fe20003f2e200 */
[----:B------:R-:W-:-:S05]  /*5470*/  DADD R10, R10, -R44 ;  /* 0x000000000a0a7229 */ /* 0x000fca000000082c */
[----:B------:R-:W-:-:S03]  /*5480*/  DADD R12, R42, -6.75539944105574400000e+15 ;  /* 0xc33800002a0c7429 */ /* 0x000fc60000000000 */
[----:B------:R-:W-:-:S05]  /*5490*/  DADD R14, R14, R10 ;  /* 0x000000000e0e7229 */ /* 0x000fca000000000a */
[----:B------:R-:W-:Y:S01]  /*54a0*/  DFMA R20, R12, -UR6, R44 ;  /* 0x800000060c147c2b */ /* 0x000fe2000800002c */
[----:B------:R-:W-:Y:S01]  /*54b0*/  UMOV UR6, 0x3b39803f ;  /* 0x3b39803f00067882 */ /* 0x000fe20000000000 */
[----:B------:R-:W-:-:S06]  /*54c0*/  UMOV UR7, 0x3c7abc9e ;  /* 0x3c7abc9e00077882 */ /* 0x000fcc0000000000 */
[----:B------:R-:W-:Y:S01]  /*54d0*/  DFMA R20, R12, -UR6, R20 ;  /* 0x800000060c147c2b */ /* 0x000fe20008000014 */
[----:B------:R-:W-:Y:S01]  /*54e0*/  UMOV UR6, 0x69ce2bdf ;  /* 0x69ce2bdf00067882 */ /* 0x000fe20000000000 */
[----:B------:R-:W-:Y:S01]  /*54f0*/  IMAD.MOV.U32 R12, RZ, RZ, -0x35dec16 ;  /* 0xfca213eaff0c7424 */ /* 0x000fe200078e00ff */
[----:B------:R-:W-:Y:S01]  /*5500*/  MOV R13, 0x3e928af3 ;  /* 0x3e928af3000d7802 */ /* 0x000fe20000000f00 */
[----:B------:R-:W-:-:S05]  /*5510*/  UMOV UR7, 0x3e5ade15 ;  /* 0x3e5ade1500077882 */ /* 0x000fca0000000000 */
[----:B------:R-:W-:Y:S01]  /*5520*/  DFMA R12, R20, UR6, R12 ;  /* 0x00000006140c7c2b */ /* 0x000fe2000800000c */
[----:B------:R-:W-:Y:S01]  /*5530*/  UMOV UR6, 0x62401315 ;  /* 0x6240131500067882 */ /* 0x000fe20000000000 */
[----:B------:R-:W-:-:S06]  /*5540*/  UMOV UR7, 0x3ec71dee ;  /* 0x3ec71dee00077882 */ /* 0x000fcc0000000000 */
[----:B------:R-:W-:Y:S01]  /*5550*/  DFMA R12, R20, R12, UR6 ;  /* 0x00000006140c7e2b */ /* 0x000fe2000800000c */
        /* <DEDUP_REMOVED lines=20> */
[----:B------:R-:W-:-:S08]  /*56a0*/  DFMA R12, R20, R12, UR6 ;  /* 0x00000006140c7e2b */ /* 0x000fd0000800000c */
[----:B------:R-:W-:-:S08]  /*56b0*/  DFMA R12, R20, R12, 1 ;  /* 0x3ff00000140c742b */ /* 0x000fd0000000000c */
[----:B------:R-:W-:-:S10]  /*56c0*/  DFMA R12, R20, R12, 1 ;  /* 0x3ff00000140c742b */ /* 0x000fd4000000000c */
[----:B------:R-:W-:Y:S02]  /*56d0*/  IMAD R21, R42, 0x100000, R13 ;  /* 0x001000002a157824 */ /* 0x000fe400078e020d */
[----:B------:R-:W-:Y:S01]  /*56e0*/  IMAD.MOV.U32 R20, RZ, RZ, R12 ;  /* 0x000000ffff147224 */ /* 0x000fe200078e000c */
[----:B------:R-:W-:Y:S06]  /*56f0*/  @!P1 BRA `(.L_x_93) ;  /* 0x0000000000309947 */ /* 0x000fec0003800000 */
[----:B------:R-:W-:Y:S01]  /*5700*/  FSETP.GEU.AND P2, PT, |R45|, 4.2275390625, PT ;  /* 0x408748002d00780b */ /* 0x000fe20003f4e200 */
[C---:B------:R-:W-:Y:S02]  /*5710*/  DADD R20, R44.reuse, +INF ;  /* 0x7ff000002c147429 */ /* 0x040fe40000000000 */
[----:B------:R-:W-:-:S08]  /*5720*/  DSETP.GEU.AND P1, PT, R44, RZ, PT ;  /* 0x000000ff2c00722a */ /* 0x000fd00003f2e000 */
[----:B------:R-:W-:Y:S02]  /*5730*/  FSEL R20, R20, RZ, P1 ;  /* 0x000000ff14147208 */ /* 0x000fe40000800000 */
[----:B------:R-:W-:Y:S02]  /*5740*/  @!P2 LEA.HI R10, R42, R42, RZ, 0x1 ;  /* 0x0000002a2a0aa211 */ /* 0x000fe400078f08ff */
[----:B------:R-:W-:Y:S02]  /*5750*/  FSEL R21, R21, RZ, P1 ;  /* 0x000000ff15157208 */ /* 0x000fe40000800000 */
[----:B------:R-:W-:-:S05]  /*5760*/  @!P2 SHF.R.S32.HI R10, RZ, 0x1, R10 ;  /* 0x00000001ff0aa819 */ /* 0x000fca000001140a */
[----:B------:R-:W-:Y:S02]  /*5770*/  @!P2 IMAD.IADD R11, R42, 0x1, -R10 ;  /* 0x000000012a0ba824 */ /* 0x000fe400078e0a0a */
[----:B------:R-:W-:Y:S02]  /*5780*/  @!P2 IMAD R13, R10, 0x100000, R13 ;  /* 0x001000000a0da824 */ /* 0x000fe400078e020d */
[----:B------:R-:W-:Y:S01]  /*5790*/  @!P2 IMAD.MOV.U32 R10, RZ, RZ, RZ ;  /* 0x000000ffff0aa224 */ /* 0x000fe200078e00ff */
[----:B------:R-:W-:-:S06]  /*57a0*/  @!P2 LEA R11, R11, 0x3ff00000, 0x14 ;  /* 0x3ff000000b0ba811 */ /* 0x000fcc00078ea0ff */
[----:B------:R-:W-:-:S11]  /*57b0*/  @!P2 DMUL R20, R12, R10 ;  /* 0x0000000a0c14a228 */ /* 0x000fd60000000000 */
.L_x_93:
[----:B------:R-:W-:Y:S01]  /*57c0*/  DFMA R14, R14, R20, R20 ;  /* 0x000000140e0e722b */ /* 0x000fe20000000014 */
[----:B------:R-:W-:Y:S01]  /*57d0*/  IMAD.MOV.U32 R53, RZ, RZ, 0x0 ;  /* 0x00000000ff357424 */ /* 0x000fe200078e00ff */
[----:B------:R-:W-:-:S08]  /*57e0*/  DSETP.NEU.AND P1, PT, |R20|, +INF , PT ;  /* 0x7ff000001400742a */ /* 0x000fd00003f2d200 */
[----:B------:R-:W-:Y:S02]  /*57f0*/  FSEL R11, R20, R14, !P1 ;  /* 0x0000000e140b7208 */ /* 0x000fe40004800000 */
[----:B------:R-:W-:Y:S01]  /*5800*/  FSEL R10, R21, R15, !P1 ;  /* 0x0000000f150a7208 */ /* 0x000fe20004800000 */
[----:B------:R-:W-:Y:S06]  /*5810*/  RET.REL.NODEC R52 `(_Z15nearestNeighborP7ElementS0_PiS1_S1_Pfii) ;  /* 0xffffffa434f87950 */ /* 0x000fec0003c3ffff */
.L_x_94:
[----:B------:R-:W-:-:S00]  /*5820*/  BRA `(.L_x_94) ;  /* 0xfffffffc00fc7947 */ /* 0x000fc0000383ffff */
[----:B------:R-:W-:-:S00]  /*5830*/  NOP ;  /* 0x0000000000007918 */ /* 0x000fc00000000000 */
        /* <DEDUP_REMOVED lines=12> */
.L_x_97:


//--------------------- .nv.global.init           --------------------------
	.section	.nv.global.init,"aw",@progbits
.nv.global.init:
	.type		$str$2,@object
	.size		$str$2,($str - $str$2)
$str$2:
        /*0000*/ 	.byte	0x58, 0x20, 0x65, 0x72, 0x72, 0x6f, 0x72, 0x3a, 0x20, 0x78, 0x20, 0x3d, 0x20, 0x25, 0x64, 0x0a
        /*0010*/ 	.byte	0x00
	.type		$str,@object
	.size		$str,($str$1 - $str)
$str:
        /*0011*/ 	.byte	0x5a, 0x20, 0x65, 0x72, 0x72, 0x6f, 0x72, 0x3a, 0x20, 0x7a, 0x20, 0x3d, 0x20, 0x25, 0x64, 0x0a
        /*0021*/ 	.byte	0x00
	.type		$str$1,@object
	.size		$str$1,(.L_1 - $str$1)
$str$1:
        /*0022*/ 	.byte	0x59, 0x20, 0x65, 0x72, 0x72, 0x6f, 0x72, 0x3a, 0x20, 0x79, 0x20, 0x3d, 0x20, 0x25, 0x64, 0x0a
        /*0032*/ 	.byte	0x00
.L_1:


//--------------------- .nv.shared._Z15nearestNeighborP7ElementS0_PiS1_S1_Pfii --------------------------
	.section	.nv.shared._Z15nearestNeighborP7ElementS0_PiS1_S1_Pfii,"aw",@nobits
	.sectionflags	@""
	.align	16
	.zero		1024


//--------------------- .nv.shared.reserved.0     --------------------------
	.section	.nv.shared.reserved.0,"aw",@nobits
	.weak		__nv_reservedSMEM_offset_0_alias
	.size		__nv_reservedSMEM_offset_0_alias, 0, 64
	.other		__nv_reservedSMEM_offset_0_alias,@"STO_CUDA_RESERVED_SHARED STV_DEFAULT"
__nv_reservedSMEM_offset_0_alias:
	.zero		0
	.zero		64


//--------------------- .nv.constant0._Z15nearestNeighborP7ElementS0_PiS1_S1_Pfii --------------------------
	.section	.nv.constant0._Z15nearestNeighborP7ElementS0_PiS1_S1_Pfii,"a",@progbits
	.sectionflags	@""
	.align	4
.nv.constant0._Z15nearestNeighborP7ElementS0_PiS1_S1_Pfii:
	.zero		952


//--------------------- SYMBOLS --------------------------

	.type		.nv.reservedSmem.offset0,@object
	.size		.nv.reservedSmem.offset0,0x4
	.type		.nv.reservedSmem.cap,@object
	.size		.nv.reservedSmem.cap,0x4
	.type		vprintf,@function
